	.target	sm_100a

	.elftype	@"ET_EXEC"


//--------------------- .note.nv.tkinfo           --------------------------
	.section	.note.nv.tkinfo,"",@"SHT_NOTE"
	.sectionflags	@"SHF_NOTE_NV_TKINFO"
	.tkinfo
        /*0018*/ 	.word	0x00000002
        /*0030*/ 	.string	""
        /*0030*/ 	.string	"ptxas"
        /*0030*/ 	.string	"Cuda compilation tools, release 13.0, V13.0.88"
        /*0030*/ 	.string	"Build cuda_13.0.r13.0/compiler.36424714_0"
        /*0030*/ 	.string	"-arch sm_100a -m 64 "



//--------------------- .note.nv.cuinfo           --------------------------
	.section	.note.nv.cuinfo,"",@"SHT_NOTE"
	.sectionflags	@"SHF_NOTE_NV_CUINFO"
        /*0018*/ 	.short	0x0002
        /*001a*/ 	.short	0x0064
        /*001c*/ 	.short	0x0082
	.zero		2


//--------------------- .nv.info                  --------------------------
	.section	.nv.info,"",@"SHT_CUDA_INFO"
	.align	4


	//----- nvinfo : EIATTR_REGCOUNT
	.align		4
        /*0000*/ 	.byte	0x04, 0x2f
        /*0002*/ 	.short	(.L_19 - .L_18)
	.align		4
.L_18:
        /*0004*/ 	.word	index@(_ZN7cutlass13device_kernelINS_4gemm6kernel13GemmUniversalIN4cute5tupleIJiiiiEEENS1_10collective13CollectiveMmaINS1_35MainloopSm100TmaUmmaWarpSpecializedILi8ELi2ELi4ENS5_IJNS4_1CILi2EEENSA_ILi1EEESC_EEEEENS5_IJNSA_ILi256EEENSA_ILi128EEESG_EEENS_12float_e4m3_tENS5_IJlSC_lEEESI_SJ_NS4_8TiledMMAINS4_8MMA_AtomIJNS4_10MMA_TraitsINS4_25SM100_MMA_F8F6F4_2x1SM_SSEJSI_SI_fSF_SG_NS4_17integral_constantINS4_4UMMA5MajorELSQ_0EEESR_NSO_INSP_7ScaleInELSS_0EEEST_EEEEEENS4_6LayoutINS5_IJSC_SC_SC_EEENS5_IJNSA_ILi0EEESY_SY_EEEEENS5_IJNS4_10UnderscoreES11_S11_EEEEENS4_18SM100_TMA_2SM_LOADENS4_14ComposedLayoutINS4_7SwizzleILi3ELi4ELi3EEENS4_18smem_ptr_flag_bitsILi8EEENSW_INS5_IJNSA_ILi8EEESG_EEENS5_IJSG_SC_EEEEEEEvNS4_8identityES14_S1E_vS1F_EENS_8epilogue10collective18CollectiveEpilogueINS1H_23Sm100TmaWarpSpecializedILi2ELi2ELi64ELb0ELb0EEEJNS5_IJSG_SG_SG_EEENS5_IJNSW_ISG_SC_EENSW_INSA_ILi64EEESC_EEEEESI_SJ_SI_SJ_NS1H_6fusion15FusionCallbacksIS1L_NS1R_17LinearCombinationISI_fSI_fLNS_15FloatRoundStyleE2EEES1M_S1Q_JEEENS4_5SM1004TMEM4LOAD26SM100_TMEM_LOAD_32dp32b64xENS4_13SM90_TMA_LOADENS15_INS16_ILi2ELi4ELi3EEES19_NSW_INS5_IJS1A_S1O_EEENS5_IJS1O_SC_EEEEEEENS4_39AutoVectorizingCopyWithAssumedAlignmentILi128EEENS4_14SM90_TMA_STOREES26_S28_S28_EEEvvEEEEvNT_6ParamsE)
        /*0008*/ 	.word	0x000000de


	//----- nvinfo : EIATTR_FRAME_SIZE
	.align		4
.L_19:
        /*000c*/ 	.byte	0x04, 0x11
        /*000e*/ 	.short	(.L_21 - .L_20)
	.align		4
.L_20:
        /*0010*/ 	.word	index@($__internal_2_$__cuda_sm10x_tcgen05_guardrail_trap_unallocated_columns_being_dealloced)
        /*0014*/ 	.word	0x00000000


	//----- nvinfo : EIATTR_FRAME_SIZE
	.align		4
.L_21:
        /*0018*/ 	.byte	0x04, 0x11
        /*001a*/ 	.short	(.L_23 - .L_22)
	.align		4
.L_22:
        /*001c*/ 	.word	index@($__internal_1_$__cuda_sm10x_tcgen05_guardrail_trap_phase_invalid_during_alloc)
        /*0020*/ 	.word	0x00000000


	//----- nvinfo : EIATTR_FRAME_SIZE
	.align		4
.L_23:
        /*0024*/ 	.byte	0x04, 0x11
        /*0026*/ 	.short	(.L_25 - .L_24)
	.align		4
.L_24:
        /*0028*/ 	.word	index@($__internal_0_$__cuda_sm10x_tcgen05_guardrail_trap_col_being_dealloced_not_returned_by_alloc)
        /*002c*/ 	.word	0x00000000


	//----- nvinfo : EIATTR_FRAME_SIZE
	.align		4
.L_25:
        /*0030*/ 	.byte	0x04, 0x11
        /*0032*/ 	.short	(.L_27 - .L_26)
	.align		4
.L_26:
        /*0034*/ 	.word	index@(_ZN7cutlass13device_kernelINS_4gemm6kernel13GemmUniversalIN4cute5tupleIJiiiiEEENS1_10collective13CollectiveMmaINS1_35MainloopSm100TmaUmmaWarpSpecializedILi8ELi2ELi4ENS5_IJNS4_1CILi2EEENSA_ILi1EEESC_EEEEENS5_IJNSA_ILi256EEENSA_ILi128EEESG_EEENS_12float_e4m3_tENS5_IJlSC_lEEESI_SJ_NS4_8TiledMMAINS4_8MMA_AtomIJNS4_10MMA_TraitsINS4_25SM100_MMA_F8F6F4_2x1SM_SSEJSI_SI_fSF_SG_NS4_17integral_constantINS4_4UMMA5MajorELSQ_0EEESR_NSO_INSP_7ScaleInELSS_0EEEST_EEEEEENS4_6LayoutINS5_IJSC_SC_SC_EEENS5_IJNSA_ILi0EEESY_SY_EEEEENS5_IJNS4_10UnderscoreES11_S11_EEEEENS4_18SM100_TMA_2SM_LOADENS4_14ComposedLayoutINS4_7SwizzleILi3ELi4ELi3EEENS4_18smem_ptr_flag_bitsILi8EEENSW_INS5_IJNSA_ILi8EEESG_EEENS5_IJSG_SC_EEEEEEEvNS4_8identityES14_S1E_vS1F_EENS_8epilogue10collective18CollectiveEpilogueINS1H_23Sm100TmaWarpSpecializedILi2ELi2ELi64ELb0ELb0EEEJNS5_IJSG_SG_SG_EEENS5_IJNSW_ISG_SC_EENSW_INSA_ILi64EEESC_EEEEESI_SJ_SI_SJ_NS1H_6fusion15FusionCallbacksIS1L_NS1R_17LinearCombinationISI_fSI_fLNS_15FloatRoundStyleE2EEES1M_S1Q_JEEENS4_5SM1004TMEM4LOAD26SM100_TMEM_LOAD_32dp32b64xENS4_13SM90_TMA_LOADENS15_INS16_ILi2ELi4ELi3EEES19_NSW_INS5_IJS1A_S1O_EEENS5_IJS1O_SC_EEEEEEENS4_39AutoVectorizingCopyWithAssumedAlignmentILi128EEENS4_14SM90_TMA_STOREES26_S28_S28_EEEvvEEEEvNT_6ParamsE)
        /*0038*/ 	.word	0x00000000


	//----- nvinfo : EIATTR_MIN_STACK_SIZE
	.align		4
.L_27:
        /*003c*/ 	.byte	0x04, 0x12
        /*003e*/ 	.short	(.L_29 - .L_28)
	.align		4
.L_28:
        /*0040*/ 	.word	index@(_ZN7cutlass13device_kernelINS_4gemm6kernel13GemmUniversalIN4cute5tupleIJiiiiEEENS1_10collective13CollectiveMmaINS1_35MainloopSm100TmaUmmaWarpSpecializedILi8ELi2ELi4ENS5_IJNS4_1CILi2EEENSA_ILi1EEESC_EEEEENS5_IJNSA_ILi256EEENSA_ILi128EEESG_EEENS_12float_e4m3_tENS5_IJlSC_lEEESI_SJ_NS4_8TiledMMAINS4_8MMA_AtomIJNS4_10MMA_TraitsINS4_25SM100_MMA_F8F6F4_2x1SM_SSEJSI_SI_fSF_SG_NS4_17integral_constantINS4_4UMMA5MajorELSQ_0EEESR_NSO_INSP_7ScaleInELSS_0EEEST_EEEEEENS4_6LayoutINS5_IJSC_SC_SC_EEENS5_IJNSA_ILi0EEESY_SY_EEEEENS5_IJNS4_10UnderscoreES11_S11_EEEEENS4_18SM100_TMA_2SM_LOADENS4_14ComposedLayoutINS4_7SwizzleILi3ELi4ELi3EEENS4_18smem_ptr_flag_bitsILi8EEENSW_INS5_IJNSA_ILi8EEESG_EEENS5_IJSG_SC_EEEEEEEvNS4_8identityES14_S1E_vS1F_EENS_8epilogue10collective18CollectiveEpilogueINS1H_23Sm100TmaWarpSpecializedILi2ELi2ELi64ELb0ELb0EEEJNS5_IJSG_SG_SG_EEENS5_IJNSW_ISG_SC_EENSW_INSA_ILi64EEESC_EEEEESI_SJ_SI_SJ_NS1H_6fusion15FusionCallbacksIS1L_NS1R_17LinearCombinationISI_fSI_fLNS_15FloatRoundStyleE2EEES1M_S1Q_JEEENS4_5SM1004TMEM4LOAD26SM100_TMEM_LOAD_32dp32b64xENS4_13SM90_TMA_LOADENS15_INS16_ILi2ELi4ELi3EEES19_NSW_INS5_IJS1A_S1O_EEENS5_IJS1O_SC_EEEEEEENS4_39AutoVectorizingCopyWithAssumedAlignmentILi128EEENS4_14SM90_TMA_STOREES26_S28_S28_EEEvvEEEEvNT_6ParamsE)
        /*0044*/ 	.word	0x00000000
.L_29:


//--------------------- .nv.compat                --------------------------
	.section	.nv.compat,"",@"SHT_CUDA_COMPAT_INFO"
	.align	4
        /*0000*/ 	.byte	0x02, 0x09, 0x01, 0x00, 0x02, 0x02, 0x02, 0x00, 0x02, 0x05, 0x05, 0x00, 0x03, 0x07, 0x01, 0x01
        /*0010*/ 	.byte	0x02, 0x03, 0x01, 0x00, 0x02, 0x06, 0x01, 0x00, 0x04, 0x0b, 0x08, 0x00, 0x09, 0x00, 0x00, 0x00
        /*0020*/ 	.byte	0x00, 0x00, 0x00, 0x00


//--------------------- .nv.info._ZN7cutlass13device_kernelINS_4gemm6kernel13GemmUniversalIN4cute5tupleIJiiiiEEENS1_10collective13CollectiveMmaINS1_35MainloopSm100TmaUmmaWarpSpecializedILi8ELi2ELi4ENS5_IJNS4_1CILi2EEENSA_ILi1EEESC_EEEEENS5_IJNSA_ILi256EEENSA_ILi128EEESG_EEENS_12float_e4m3_tENS5_IJlSC_lEEESI_SJ_NS4_8TiledMMAINS4_8MMA_AtomIJNS4_10MMA_TraitsINS4_25SM100_MMA_F8F6F4_2x1SM_SSEJSI_SI_fSF_SG_NS4_17integral_constantINS4_4UMMA5MajorELSQ_0EEESR_NSO_INSP_7ScaleInELSS_0EEEST_EEEEEENS4_6LayoutINS5_IJSC_SC_SC_EEENS5_IJNSA_ILi0EEESY_SY_EEEEENS5_IJNS4_10UnderscoreES11_S11_EEEEENS4_18SM100_TMA_2SM_LOADENS4_14ComposedLayoutINS4_7SwizzleILi3ELi4ELi3EEENS4_18smem_ptr_flag_bitsILi8EEENSW_INS5_IJNSA_ILi8EEESG_EEENS5_IJSG_SC_EEEEEEEvNS4_8identityES14_S1E_vS1F_EENS_8epilogue10collective18CollectiveEpilogueINS1H_23Sm100TmaWarpSpecializedILi2ELi2ELi64ELb0ELb0EEEJNS5_IJSG_SG_SG_EEENS5_IJNSW_ISG_SC_EENSW_INSA_ILi64EEESC_EEEEESI_SJ_SI_SJ_NS1H_6fusion15FusionCallbacksIS1L_NS1R_17LinearCombinationISI_fSI_fLNS_15FloatRoundStyleE2EEES1M_S1Q_JEEENS4_5SM1004TMEM4LOAD26SM100_TMEM_LOAD_32dp32b64xENS4_13SM90_TMA_LOADENS15_INS16_ILi2ELi4ELi3EEES19_NSW_INS5_IJS1A_S1O_EEENS5_IJS1O_SC_EEEEEEENS4_39AutoVectorizingCopyWithAssumedAlignmentILi128EEENS4_14SM90_TMA_STOREES26_S28_S28_EEEvvEEEEvNT_6ParamsE --------------------------
	.section	.nv.info._ZN7cutlass13device_kernelINS_4gemm6kernel13GemmUniversalIN4cute5tupleIJiiiiEEENS1_10collective13CollectiveMmaINS1_35MainloopSm100TmaUmmaWarpSpecializedILi8ELi2ELi4ENS5_IJNS4_1CILi2EEENSA_ILi1EEESC_EEEEENS5_IJNSA_ILi256EEENSA_ILi128EEESG_EEENS_12float_e4m3_tENS5_IJlSC_lEEESI_SJ_NS4_8TiledMMAINS4_8MMA_AtomIJNS4_10MMA_TraitsINS4_25SM100_MMA_F8F6F4_2x1SM_SSEJSI_SI_fSF_SG_NS4_17integral_constantINS4_4UMMA5MajorELSQ_0EEESR_NSO_INSP_7ScaleInELSS_0EEEST_EEEEEENS4_6LayoutINS5_IJSC_SC_SC_EEENS5_IJNSA_ILi0EEESY_SY_EEEEENS5_IJNS4_10UnderscoreES11_S11_EEEEENS4_18SM100_TMA_2SM_LOADENS4_14ComposedLayoutINS4_7SwizzleILi3ELi4ELi3EEENS4_18smem_ptr_flag_bitsILi8EEENSW_INS5_IJNSA_ILi8EEESG_EEENS5_IJSG_SC_EEEEEEEvNS4_8identityES14_S1E_vS1F_EENS_8epilogue10collective18CollectiveEpilogueINS1H_23Sm100TmaWarpSpecializedILi2ELi2ELi64ELb0ELb0EEEJNS5_IJSG_SG_SG_EEENS5_IJNSW_ISG_SC_EENSW_INSA_ILi64EEESC_EEEEESI_SJ_SI_SJ_NS1H_6fusion15FusionCallbacksIS1L_NS1R_17LinearCombinationISI_fSI_fLNS_15FloatRoundStyleE2EEES1M_S1Q_JEEENS4_5SM1004TMEM4LOAD26SM100_TMEM_LOAD_32dp32b64xENS4_13SM90_TMA_LOADENS15_INS16_ILi2ELi4ELi3EEES19_NSW_INS5_IJS1A_S1O_EEENS5_IJS1O_SC_EEEEEEENS4_39AutoVectorizingCopyWithAssumedAlignmentILi128EEENS4_14SM90_TMA_STOREES26_S28_S28_EEEvvEEEEvNT_6ParamsE,"",@"SHT_CUDA_INFO"
	.sectionflags	@""
	.align	4


	//----- nvinfo : EIATTR_CUDA_API_VERSION
	.align		4
        /*0000*/ 	.byte	0x04, 0x37
        /*0002*/ 	.short	(.L_31 - .L_30)
.L_30:
        /*0004*/ 	.word	0x00000082


	//----- nvinfo : EIATTR_KPARAM_INFO
	.align		4
.L_31:
        /*0008*/ 	.byte	0x04, 0x17
        /*000a*/ 	.short	(.L_33 - .L_32)
.L_32:
        /*000c*/ 	.word	0x00000000
        /*0010*/ 	.short	0x0000
        /*0012*/ 	.short	0x0000
        /*0014*/ 	.byte	0x00, 0xf0, 0x01, 0x20


	//----- nvinfo : EIATTR_AT_ENTRY_FRAGMENTS
	.align		4
.L_33:
        /*0018*/ 	.byte	0x04, 0x4f
        /*001a*/ 	.short	(.L_35 - .L_34)


	//   ....[0]....
.L_34:
        /*001c*/ 	.word	0x00000007


	//----- nvinfo : EIATTR_RESERVED_SMEM_USED
	.align		4
.L_35:
        /*0020*/ 	.byte	0x01, 0x41
	.zero		2


	//----- nvinfo : EIATTR_SPARSE_MMA_MASK
	.align		4
        /*0024*/ 	.byte	0x03, 0x50
        /*0026*/ 	.short	0x0000


	//----- nvinfo : EIATTR_TCGEN05_2CTA_USED
	.align		4
        /*0028*/ 	.byte	0x01, 0x52
	.zero		2


	//----- nvinfo : EIATTR_MAXREG_COUNT
	.align		4
        /*002c*/ 	.byte	0x03, 0x1b
        /*002e*/ 	.short	0x00ff


	//----- nvinfo : EIATTR_NUM_BARRIERS
	.align		4
        /*0030*/ 	.byte	0x02, 0x4c
        /*0032*/ 	.byte	0x07
	.zero		1


	//----- nvinfo : EIATTR_EXTERNS
	.align		4
        /*0034*/ 	.byte	0x04, 0x0f
        /*0036*/ 	.short	(.L_37 - .L_36)


	//   ....[0]....
	.align		4
.L_36:
        /*0038*/ 	.word	index@(__assertfail)


	//----- nvinfo : EIATTR_MERCURY_ISA_VERSION
	.align		4
.L_37:
        /*003c*/ 	.byte	0x03, 0x5f
        /*003e*/ 	.short	0x0101


	//----- nvinfo : EIATTR_INT_WARP_WIDE_INSTR_OFFSETS
	.align		4
        /*0040*/ 	.byte	0x04, 0x31
        /*0042*/ 	.short	(.L_39 - .L_38)


	//   ....[0]....
.L_38:
        /*0044*/ 	.word	0x00000d50


	//   ....[1]....
        /*0048*/ 	.word	0x00000df0


	//   ....[2]....
        /*004c*/ 	.word	0x00002150


	//   ....[3]....
        /*0050*/ 	.word	0x00004270


	//   ....[4]....
        /*0054*/ 	.word	0x00004290


	//   ....[5]....
        /*0058*/ 	.word	0x000042c0


	//   ....[6]....
        /*005c*/ 	.word	0x00004bf0


	//   ....[7]....
        /*0060*/ 	.word	0x00004c60


	//   ....[8]....
        /*0064*/ 	.word	0x00004e40


	//   ....[9]....
        /*0068*/ 	.word	0x00004fa0


	//----- nvinfo : EIATTR_COOP_GROUP_MASK_REGIDS
	.align		4
.L_39:
        /*006c*/ 	.byte	0x04, 0x29
        /*006e*/ 	.short	(.L_41 - .L_40)


	//   ....[0]....
.L_40:
        /*0070*/ 	.word	0xffffffff


	//   ....[1]....
        /*0074*/ 	.word	0xffffffff


	//   ....[2]....
        /*0078*/ 	.word	0xffffffff


	//   ....[3]....
        /*007c*/ 	.word	0xffffffff


	//   ....[4]....
        /*0080*/ 	.word	0xffffffff


	//   ....[5]....
        /*0084*/ 	.word	0xffffffff


	//   ....[6]....
        /*0088*/ 	.word	0xffffffff


	//   ....[7]....
        /*008c*/ 	.word	0xffffffff


	//   ....[8]....
        /*0090*/ 	.word	0xffffffff


	//   ....[9]....
        /*0094*/ 	.word	0xffffffff


	//   ....[10]....
        /*0098*/ 	.word	0xffffffff


	//   ....[11]....
        /*009c*/ 	.word	0xffffffff


	//   ....[12]....
        /*00a0*/ 	.word	0xffffffff


	//   ....[13]....
        /*00a4*/ 	.word	0xffffffff


	//----- nvinfo : EIATTR_COOP_GROUP_INSTR_OFFSETS
	.align		4
.L_41:
        /*00a8*/ 	.byte	0x04, 0x28
        /*00aa*/ 	.short	(.L_43 - .L_42)


	//   ....[0]....
.L_42:
        /*00ac*/ 	.word	0x000000c0


	//   ....[1]....
        /*00b0*/ 	.word	0x00000500


	//   ....[2]....
        /*00b4*/ 	.word	0x00000700


	//   ....[3]....
        /*00b8*/ 	.word	0x00000850


	//   ....[4]....
        /*00bc*/ 	.word	0x00000940


	//   ....[5]....
        /*00c0*/ 	.word	0x00000aa0


	//   ....[6]....
        /*00c4*/ 	.word	0x00000c30


	//   ....[7]....
        /*00c8*/ 	.word	0x00000e70


	//   ....[8]....
        /*00cc*/ 	.word	0x00002030


	//   ....[9]....
        /*00d0*/ 	.word	0x00003050


	//   ....[10]....
        /*00d4*/ 	.word	0x00003520


	//   ....[11]....
        /*00d8*/ 	.word	0x00003550


	//   ....[12]....
        /*00dc*/ 	.word	0x00004170


	//   ....[13]....
        /*00e0*/ 	.word	0x00004380


	//----- nvinfo : EIATTR_VRC_CTA_INIT_COUNT
	.align		4
.L_43:
        /*00e4*/ 	.byte	0x02, 0x4a
        /*00e6*/ 	.byte	0x80
	.zero		1


	//----- nvinfo : EIATTR_SYSCALL_OFFSETS
	.align		4
        /*00e8*/ 	.byte	0x04, 0x46
        /*00ea*/ 	.short	(.L_45 - .L_44)


	//   ....[0]....
.L_44:
        /*00ec*/ 	.word	0x000059d0


	//   ....[1]....
        /*00f0*/ 	.word	0x00005b10


	//   ....[2]....
        /*00f4*/ 	.word	0x00006370


	//   ....[3]....
        /*00f8*/ 	.word	0x00007980


	//----- nvinfo : EIATTR_MBARRIER_INSTR_OFFSETS
	.align		4
.L_45:
        /*00fc*/ 	.byte	0x04, 0x39
        /*00fe*/ 	.short	(.L_47 - .L_46)


	//   ....[0]....
.L_46:
        /*0100*/ 	.word	0x000005f0
        /*0104*/ 	.word	0x000000ff
        /*0108*/ 	.word	0x00000000
        /*010c*/ 	.short	0x0100
        /*010e*/ 	.byte	0x08
	.zero		1


	//   ....[1]....
        /*0110*/ 	.word	0x00000600
        /*0114*/ 	.word	0x000000ff
        /*0118*/ 	.word	0x00000040
        /*011c*/ 	.short	0x0100
        /*011e*/ 	.byte	0x08
	.zero		1


	//   ....[2]....
        /*0120*/ 	.word	0x00000610
        /*0124*/ 	.word	0x000000ff
        /*0128*/ 	.word	0x00000008
        /*012c*/ 	.short	0x0100
        /*012e*/ 	.byte	0x08
	.zero		1


	//   ....[3]....
        /*0130*/ 	.word	0x00000620
        /*0134*/ 	.word	0x000000ff
        /*0138*/ 	.word	0x00000048
        /*013c*/ 	.short	0x0100
        /*013e*/ 	.byte	0x08
	.zero		1


	//   ....[4]....
        /*0140*/ 	.word	0x00000630
        /*0144*/ 	.word	0x000000ff
        /*0148*/ 	.word	0x00000010
        /*014c*/ 	.short	0x0100
        /*014e*/ 	.byte	0x08
	.zero		1


	//   ....[5]....
        /*0150*/ 	.word	0x00000640
        /*0154*/ 	.word	0x000000ff
        /*0158*/ 	.word	0x00000050
        /*015c*/ 	.short	0x0100
        /*015e*/ 	.byte	0x08
	.zero		1


	//   ....[6]....
        /*0160*/ 	.word	0x00000650
        /*0164*/ 	.word	0x000000ff
        /*0168*/ 	.word	0x00000018
        /*016c*/ 	.short	0x0100
        /*016e*/ 	.byte	0x08
	.zero		1


	//   ....[7]....
        /*0170*/ 	.word	0x00000660
        /*0174*/ 	.word	0x000000ff
        /*0178*/ 	.word	0x00000058
        /*017c*/ 	.short	0x0100
        /*017e*/ 	.byte	0x08
	.zero		1


	//   ....[8]....
        /*0180*/ 	.word	0x00000670
        /*0184*/ 	.word	0x000000ff
        /*0188*/ 	.word	0x00000020
        /*018c*/ 	.short	0x0100
        /*018e*/ 	.byte	0x08
	.zero		1


	//   ....[9]....
        /*0190*/ 	.word	0x00000680
        /*0194*/ 	.word	0x000000ff
        /*0198*/ 	.word	0x00000060
        /*019c*/ 	.short	0x0100
        /*019e*/ 	.byte	0x08
	.zero		1


	//   ....[10]....
        /*01a0*/ 	.word	0x00000690
        /*01a4*/ 	.word	0x000000ff
        /*01a8*/ 	.word	0x00000028
        /*01ac*/ 	.short	0x0100
        /*01ae*/ 	.byte	0x08
	.zero		1


	//   ....[11]....
        /*01b0*/ 	.word	0x000006a0
        /*01b4*/ 	.word	0x000000ff
        /*01b8*/ 	.word	0x00000068
        /*01bc*/ 	.short	0x0100
        /*01be*/ 	.byte	0x08
	.zero		1


	//   ....[12]....
        /*01c0*/ 	.word	0x000006b0
        /*01c4*/ 	.word	0x000000ff
        /*01c8*/ 	.word	0x00000030
        /*01cc*/ 	.short	0x0100
        /*01ce*/ 	.byte	0x08
	.zero		1


	//   ....[13]....
        /*01d0*/ 	.word	0x000006c0
        /*01d4*/ 	.word	0x000000ff
        /*01d8*/ 	.word	0x00000070
        /*01dc*/ 	.short	0x0100
        /*01de*/ 	.byte	0x08
	.zero		1


	//   ....[14]....
        /*01e0*/ 	.word	0x000006d0
        /*01e4*/ 	.word	0x000000ff
        /*01e8*/ 	.word	0x00000038
        /*01ec*/ 	.short	0x0100
        /*01ee*/ 	.byte	0x08
	.zero		1


	//   ....[15]....
        /*01f0*/ 	.word	0x000006e0
        /*01f4*/ 	.word	0x000000ff
        /*01f8*/ 	.word	0x00000078
        /*01fc*/ 	.short	0x0100
        /*01fe*/ 	.byte	0x08
	.zero		1


	//   ....[16]....
        /*0200*/ 	.word	0x00000800
        /*0204*/ 	.word	0x000000ff
        /*0208*/ 	.word	0x00000080
        /*020c*/ 	.short	0x0100
        /*020e*/ 	.byte	0x09
	.zero		1


	//   ....[17]....
        /*0210*/ 	.word	0x00000810
        /*0214*/ 	.word	0x000000ff
        /*0218*/ 	.word	0x00000090
        /*021c*/ 	.short	0x0100
        /*021e*/ 	.byte	0x09
	.zero		1


	//   ....[18]....
        /*0220*/ 	.word	0x00000820
        /*0224*/ 	.word	0x000000ff
        /*0228*/ 	.word	0x00000088
        /*022c*/ 	.short	0x0100
        /*022e*/ 	.byte	0x09
	.zero		1


	//   ....[19]....
        /*0230*/ 	.word	0x00000830
        /*0234*/ 	.word	0x000000ff
        /*0238*/ 	.word	0x00000098
        /*023c*/ 	.short	0x0100
        /*023e*/ 	.byte	0x09
	.zero		1


	//   ....[20]....
        /*0240*/ 	.word	0x00000910
        /*0244*/ 	.word	0x000000ff
        /*0248*/ 	.word	0x000000a0
        /*024c*/ 	.short	0x0100
        /*024e*/ 	.byte	0x08
	.zero		1


	//   ....[21]....
        /*0250*/ 	.word	0x00000920
        /*0254*/ 	.word	0x000000ff
        /*0258*/ 	.word	0x000000a8
        /*025c*/ 	.short	0x0100
        /*025e*/ 	.byte	0x08
	.zero		1


	//   ....[22]....
        /*0260*/ 	.word	0x00000a50
        /*0264*/ 	.word	0x000000ff
        /*0268*/ 	.word	0x000000b0
        /*026c*/ 	.short	0x0100
        /*026e*/ 	.byte	0x08
	.zero		1


	//   ....[23]....
        /*0270*/ 	.word	0x00000a60
        /*0274*/ 	.word	0x000000ff
        /*0278*/ 	.word	0x000000c0
        /*027c*/ 	.short	0x0100
        /*027e*/ 	.byte	0x08
	.zero		1


	//   ....[24]....
        /*0280*/ 	.word	0x00000a70
        /*0284*/ 	.word	0x000000ff
        /*0288*/ 	.word	0x000000b8
        /*028c*/ 	.short	0x0100
        /*028e*/ 	.byte	0x08
	.zero		1


	//   ....[25]....
        /*0290*/ 	.word	0x00000a80
        /*0294*/ 	.word	0x000000ff
        /*0298*/ 	.word	0x000000c8
        /*029c*/ 	.short	0x0100
        /*029e*/ 	.byte	0x08
	.zero		1


	//   ....[26]....
        /*02a0*/ 	.word	0x00000ba0
        /*02a4*/ 	.word	0x000000ff
        /*02a8*/ 	.word	0x000000d0
        /*02ac*/ 	.short	0x0100
        /*02ae*/ 	.byte	0x09
	.zero		1


	//   ....[27]....
        /*02b0*/ 	.word	0x00000bb0
        /*02b4*/ 	.word	0x000000ff
        /*02b8*/ 	.word	0x000000f0
        /*02bc*/ 	.short	0x0100
        /*02be*/ 	.byte	0x09
	.zero		1


	//   ....[28]....
        /*02c0*/ 	.word	0x00000bc0
        /*02c4*/ 	.word	0x000000ff
        /*02c8*/ 	.word	0x000000d8
        /*02cc*/ 	.short	0x0100
        /*02ce*/ 	.byte	0x09
	.zero		1


	//   ....[29]....
        /*02d0*/ 	.word	0x00000bd0
        /*02d4*/ 	.word	0x000000ff
        /*02d8*/ 	.word	0x000000f8
        /*02dc*/ 	.short	0x0100
        /*02de*/ 	.byte	0x09
	.zero		1


	//   ....[30]....
        /*02e0*/ 	.word	0x00000be0
        /*02e4*/ 	.word	0x000000ff
        /*02e8*/ 	.word	0x000000e0
        /*02ec*/ 	.short	0x0100
        /*02ee*/ 	.byte	0x09
	.zero		1


	//   ....[31]....
        /*02f0*/ 	.word	0x00000bf0
        /*02f4*/ 	.word	0x000000ff
        /*02f8*/ 	.word	0x00000100
        /*02fc*/ 	.short	0x0100
        /*02fe*/ 	.byte	0x09
	.zero		1


	//   ....[32]....
        /*0300*/ 	.word	0x00000c00
        /*0304*/ 	.word	0x000000ff
        /*0308*/ 	.word	0x000000e8
        /*030c*/ 	.short	0x0100
        /*030e*/ 	.byte	0x09
	.zero		1


	//   ....[33]....
        /*0310*/ 	.word	0x00000c10
        /*0314*/ 	.word	0x000000ff
        /*0318*/ 	.word	0x00000108
        /*031c*/ 	.short	0x0100
        /*031e*/ 	.byte	0x09
	.zero		1


	//   ....[34]....
        /*0320*/ 	.word	0x00000d00
        /*0324*/ 	.word	0x000000ff
        /*0328*/ 	.word	0x00000110
        /*032c*/ 	.short	0x0100
        /*032e*/ 	.byte	0x08
	.zero		1


	//   ....[35]....
        /*0330*/ 	.word	0x00000d10
        /*0334*/ 	.word	0x000000ff
        /*0338*/ 	.word	0x00000120
        /*033c*/ 	.short	0x0100
        /*033e*/ 	.byte	0x08
	.zero		1


	//   ....[36]....
        /*0340*/ 	.word	0x00000d20
        /*0344*/ 	.word	0x000000ff
        /*0348*/ 	.word	0x00000118
        /*034c*/ 	.short	0x0100
        /*034e*/ 	.byte	0x08
	.zero		1


	//   ....[37]....
        /*0350*/ 	.word	0x00000d30
        /*0354*/ 	.word	0x000000ff
        /*0358*/ 	.word	0x00000128
        /*035c*/ 	.short	0x0100
        /*035e*/ 	.byte	0x08
	.zero		1


	//   ....[38]....
        /*0360*/ 	.word	0x00000e20
        /*0364*/ 	.word	0x000000ff
        /*0368*/ 	.word	0x00000130
        /*036c*/ 	.short	0x0100
        /*036e*/ 	.byte	0x06
	.zero		1


	//   ....[39]....
        /*0370*/ 	.word	0x00001830
        /*0374*/ 	.word	0x00000003
        /*0378*/ 	.word	0x00000120
        /*037c*/ 	.short	0x010a
        /*037e*/ 	.byte	0xff
	.zero		1


	//   ....[40]....
        /*0380*/ 	.word	0x00001860
        /*0384*/ 	.word	0x00000003
        /*0388*/ 	.word	0x00000110
        /*038c*/ 	.short	0x0101
        /*038e*/ 	.byte	0xff
	.zero		1


	//   ....[41]....
        /*0390*/ 	.word	0x00001960
        /*0394*/ 	.word	0x000000ff
        /*0398*/ 	.word	0x00000040
        /*039c*/ 	.short	0x010a
        /*039e*/ 	.byte	0x08
	.zero		1


	//   ....[42]....
        /*03a0*/ 	.word	0x00001a30
        /*03a4*/ 	.word	0x000000ff
        /*03a8*/ 	.word	0x00000040
        /*03ac*/ 	.short	0x010a
        /*03ae*/ 	.byte	0x21
	.zero		1


	//   ....[43]....
        /*03b0*/ 	.word	0x00001be0
        /*03b4*/ 	.word	0x000000ff
        /*03b8*/ 	.word	0x00000040
        /*03bc*/ 	.short	0x010a
        /*03be*/ 	.byte	0x08
	.zero		1


	//   ....[44]....
        /*03c0*/ 	.word	0x00001ce0
        /*03c4*/ 	.word	0x000000ff
        /*03c8*/ 	.word	0x000000a8
        /*03cc*/ 	.short	0x0101
        /*03ce*/ 	.byte	0x04
	.zero		1


	//   ....[45]....
        /*03d0*/ 	.word	0x00001d00
        /*03d4*/ 	.word	0x000000ff
        /*03d8*/ 	.word	0x00000040
        /*03dc*/ 	.short	0x010a
        /*03de*/ 	.byte	0x08
	.zero		1


	//   ....[46]....
        /*03e0*/ 	.word	0x00001d80
        /*03e4*/ 	.word	0x000000ff
        /*03e8*/ 	.word	0x00000040
        /*03ec*/ 	.short	0x010a
        /*03ee*/ 	.byte	0x11
	.zero		1


	//   ....[47]....
        /*03f0*/ 	.word	0x00001f10
        /*03f4*/ 	.word	0x000000ff
        /*03f8*/ 	.word	0x00000040
        /*03fc*/ 	.short	0x010a
        /*03fe*/ 	.byte	0x08
	.zero		1


	//   ....[48]....
        /*0400*/ 	.word	0x00002060
        /*0404*/ 	.word	0x00000002
        /*0408*/ 	.word	0x000000b0
        /*040c*/ 	.short	0x010a
        /*040e*/ 	.byte	0xff
	.zero		1


	//   ....[49]....
        /*0410*/ 	.word	0x00002120
        /*0414*/ 	.word	0x00000002
        /*0418*/ 	.word	0x00000000
        /*041c*/ 	.short	0x0101
        /*041e*/ 	.byte	0xff
	.zero		1


	//   ....[50]....
        /*0420*/ 	.word	0x00002680
        /*0424*/ 	.word	0x000000ff
        /*0428*/ 	.word	0x00000000
        /*042c*/ 	.short	0x010a
        /*042e*/ 	.byte	0x05
	.zero		1


	//   ....[51]....
        /*0430*/ 	.word	0x00002710
        /*0434*/ 	.word	0x000000ff
        /*0438*/ 	.word	0x00000000
        /*043c*/ 	.short	0x010a
        /*043e*/ 	.byte	0x05
	.zero		1


	//   ....[52]....
        /*0440*/ 	.word	0x000027a0
        /*0444*/ 	.word	0x000000ff
        /*0448*/ 	.word	0x00000000
        /*044c*/ 	.short	0x010a
        /*044e*/ 	.byte	0x05
	.zero		1


	//   ....[53]....
        /*0450*/ 	.word	0x00002830
        /*0454*/ 	.word	0x000000ff
        /*0458*/ 	.word	0x00000000
        /*045c*/ 	.short	0x010a
        /*045e*/ 	.byte	0x05
	.zero		1


	//   ....[54]....
        /*0460*/ 	.word	0x000028c0
        /*0464*/ 	.word	0x000000ff
        /*0468*/ 	.word	0x00000000
        /*046c*/ 	.short	0x010a
        /*046e*/ 	.byte	0x05
	.zero		1


	//   ....[55]....
        /*0470*/ 	.word	0x00002950
        /*0474*/ 	.word	0x000000ff
        /*0478*/ 	.word	0x00000000
        /*047c*/ 	.short	0x010a
        /*047e*/ 	.byte	0x05
	.zero		1


	//   ....[56]....
        /*0480*/ 	.word	0x000029e0
        /*0484*/ 	.word	0x000000ff
        /*0488*/ 	.word	0x00000000
        /*048c*/ 	.short	0x010a
        /*048e*/ 	.byte	0x05
	.zero		1


	//   ....[57]....
        /*0490*/ 	.word	0x00002a80
        /*0494*/ 	.word	0x00000000
        /*0498*/ 	.word	0x00000000
        /*049c*/ 	.short	0x010a
        /*049e*/ 	.byte	0xff
	.zero		1


	//   ....[58]....
        /*04a0*/ 	.word	0x00002bb0
        /*04a4*/ 	.word	0x00000000
        /*04a8*/ 	.word	0x00000110
        /*04ac*/ 	.short	0x010a
        /*04ae*/ 	.byte	0xff
	.zero		1


	//   ....[59]....
        /*04b0*/ 	.word	0x00002c20
        /*04b4*/ 	.word	0x00000004
        /*04b8*/ 	.word	0x00000000
        /*04bc*/ 	.short	0x0101
        /*04be*/ 	.byte	0xff
	.zero		1


	//   ....[60]....
        /*04c0*/ 	.word	0x00002c40
        /*04c4*/ 	.word	0x000000ff
        /*04c8*/ 	.word	0x000000c0
        /*04cc*/ 	.short	0x010a
        /*04ce*/ 	.byte	0x05
	.zero		1


	//   ....[61]....
        /*04d0*/ 	.word	0x00002d60
        /*04d4*/ 	.word	0x00000000
        /*04d8*/ 	.word	0x000000b0
        /*04dc*/ 	.short	0x010a
        /*04de*/ 	.byte	0xff
	.zero		1


	//   ....[62]....
        /*04e0*/ 	.word	0x00002e60
        /*04e4*/ 	.word	0x00000000
        /*04e8*/ 	.word	0x00000000
        /*04ec*/ 	.short	0x0101
        /*04ee*/ 	.byte	0xff
	.zero		1


	//   ....[63]....
        /*04f0*/ 	.word	0x00002ef0
        /*04f4*/ 	.word	0x000000ff
        /*04f8*/ 	.word	0x000000c0
        /*04fc*/ 	.short	0x0106
        /*04fe*/ 	.byte	0x05
	.zero		1


	//   ....[64]....
        /*0500*/ 	.word	0x00002f10
        /*0504*/ 	.word	0x000000ff
        /*0508*/ 	.word	0x000000c0
        /*050c*/ 	.short	0x010a
        /*050e*/ 	.byte	0x05
	.zero		1


	//   ....[65]....
        /*0510*/ 	.word	0x00002fa0
        /*0514*/ 	.word	0x000000ff
        /*0518*/ 	.word	0x000000c0
        /*051c*/ 	.short	0x0106
        /*051e*/ 	.byte	0x04
	.zero		1


	//   ....[66]....
        /*0520*/ 	.word	0x00002fe0
        /*0524*/ 	.word	0x00000000
        /*0528*/ 	.word	0x000000c0
        /*052c*/ 	.short	0x010a
        /*052e*/ 	.byte	0xff
	.zero		1


	//   ....[67]....
        /*0530*/ 	.word	0x00003220
        /*0534*/ 	.word	0x000000ff
        /*0538*/ 	.word	0x00000008
        /*053c*/ 	.short	0x010a
        /*053e*/ 	.byte	0x06
	.zero		1


	//   ....[68]....
        /*0540*/ 	.word	0x00003240
        /*0544*/ 	.word	0x000000ff
        /*0548*/ 	.word	0x00000008
        /*054c*/ 	.short	0x010a
        /*054e*/ 	.byte	0x06
	.zero		1


	//   ....[69]....
        /*0550*/ 	.word	0x000033d0
        /*0554*/ 	.word	0x000000ff
        /*0558*/ 	.word	0x00000008
        /*055c*/ 	.short	0x010a
        /*055e*/ 	.byte	0x06
	.zero		1


	//   ....[70]....
        /*0560*/ 	.word	0x000033f0
        /*0564*/ 	.word	0x000000ff
        /*0568*/ 	.word	0x00000008
        /*056c*/ 	.short	0x010a
        /*056e*/ 	.byte	0x06
	.zero		1


	//   ....[71]....
        /*0570*/ 	.word	0x000034b0
        /*0574*/ 	.word	0x000000ff
        /*0578*/ 	.word	0x00000000
        /*057c*/ 	.short	0x0101
        /*057e*/ 	.byte	0x07
	.zero		1


	//   ....[72]....
        /*0580*/ 	.word	0x000037f0
        /*0584*/ 	.word	0x00000000
        /*0588*/ 	.word	0x000000b0
        /*058c*/ 	.short	0x010a
        /*058e*/ 	.byte	0xff
	.zero		1


	//   ....[73]....
        /*0590*/ 	.word	0x000038b0
        /*0594*/ 	.word	0x00000000
        /*0598*/ 	.word	0x00000000
        /*059c*/ 	.short	0x0101
        /*059e*/ 	.byte	0xff
	.zero		1


	//   ....[74]....
        /*05a0*/ 	.word	0x00003970
        /*05a4*/ 	.word	0x000000ff
        /*05a8*/ 	.word	0x00000000
        /*05ac*/ 	.short	0x010a
        /*05ae*/ 	.byte	0x08
	.zero		1


	//   ....[75]....
        /*05b0*/ 	.word	0x00003980
        /*05b4*/ 	.word	0x000000ff
        /*05b8*/ 	.word	0x000000f0
        /*05bc*/ 	.short	0x010a
        /*05be*/ 	.byte	0x09
	.zero		1


	//   ....[76]....
        /*05c0*/ 	.word	0x00003a30
        /*05c4*/ 	.word	0x000000ff
        /*05c8*/ 	.word	0x00000000
        /*05cc*/ 	.short	0x010a
        /*05ce*/ 	.byte	0x08
	.zero		1


	//   ....[77]....
        /*05d0*/ 	.word	0x00003b60
        /*05d4*/ 	.word	0x000000ff
        /*05d8*/ 	.word	0x00000000
        /*05dc*/ 	.short	0x010a
        /*05de*/ 	.byte	0x1e
	.zero		1


	//   ....[78]....
        /*05e0*/ 	.word	0x00003e60
        /*05e4*/ 	.word	0x000000ff
        /*05e8*/ 	.word	0x00000000
        /*05ec*/ 	.short	0x010a
        /*05ee*/ 	.byte	0x08
	.zero		1


	//   ....[79]....
        /*05f0*/ 	.word	0x00003ef0
        /*05f4*/ 	.word	0x000000ff
        /*05f8*/ 	.word	0x00000000
        /*05fc*/ 	.short	0x010a
        /*05fe*/ 	.byte	0x08
	.zero		1


	//   ....[80]....
        /*0600*/ 	.word	0x00003f80
        /*0604*/ 	.word	0x000000ff
        /*0608*/ 	.word	0x00000000
        /*060c*/ 	.short	0x010a
        /*060e*/ 	.byte	0x08
	.zero		1


	//   ....[81]....
        /*0610*/ 	.word	0x00004020
        /*0614*/ 	.word	0x00000000
        /*0618*/ 	.word	0x00000000
        /*061c*/ 	.short	0x010a
        /*061e*/ 	.byte	0xff
	.zero		1


	//   ....[82]....
        /*0620*/ 	.word	0x00004060
        /*0624*/ 	.word	0x00000000
        /*0628*/ 	.word	0x00000000
        /*062c*/ 	.short	0x010a
        /*062e*/ 	.byte	0xff
	.zero		1


	//   ....[83]....
        /*0630*/ 	.word	0x000040d0
        /*0634*/ 	.word	0x000000ff
        /*0638*/ 	.word	0x00000000
        /*063c*/ 	.short	0x0101
        /*063e*/ 	.byte	0x05
	.zero		1


	//   ....[84]....
        /*0640*/ 	.word	0x00004110
        /*0644*/ 	.word	0x000000ff
        /*0648*/ 	.word	0x00000130
        /*064c*/ 	.short	0x010a
        /*064e*/ 	.byte	0x07
	.zero		1


	//   ....[85]....
        /*0650*/ 	.word	0x00004160
        /*0654*/ 	.word	0x000000ff
        /*0658*/ 	.word	0x00000000
        /*065c*/ 	.short	0x0101
        /*065e*/ 	.byte	0x05
	.zero		1


	//   ....[86]....
        /*0660*/ 	.word	0x00004590
        /*0664*/ 	.word	0x00000000
        /*0668*/ 	.word	0x000000b0
        /*066c*/ 	.short	0x010a
        /*066e*/ 	.byte	0xff
	.zero		1


	//   ....[87]....
        /*0670*/ 	.word	0x00004650
        /*0674*/ 	.word	0x00000000
        /*0678*/ 	.word	0x00000000
        /*067c*/ 	.short	0x0101
        /*067e*/ 	.byte	0xff
	.zero		1


	//   ....[88]....
        /*0680*/ 	.word	0x00004970
        /*0684*/ 	.word	0x000000ff
        /*0688*/ 	.word	0x000000a8
        /*068c*/ 	.short	0x010a
        /*068e*/ 	.byte	0x06
	.zero		1


	//   ....[89]....
        /*0690*/ 	.word	0x00004b60
        /*0694*/ 	.word	0x000000ff
        /*0698*/ 	.word	0x00000090
        /*069c*/ 	.short	0x010a
        /*069e*/ 	.byte	0x06
	.zero		1


	//   ....[90]....
        /*06a0*/ 	.word	0x00004d30
        /*06a4*/ 	.word	0x000000ff
        /*06a8*/ 	.word	0x00000080
        /*06ac*/ 	.short	0x010b
        /*06ae*/ 	.byte	0x06
	.zero		1


	//   ....[91]....
        /*06b0*/ 	.word	0x00004da0
        /*06b4*/ 	.word	0x000000ff
        /*06b8*/ 	.word	0x00000000
        /*06bc*/ 	.short	0x0101
        /*06be*/ 	.byte	0x08
	.zero		1


	//   ....[92]....
        /*06c0*/ 	.word	0x00004dd0
        /*06c4*/ 	.word	0x000000ff
        /*06c8*/ 	.word	0x00000098
        /*06cc*/ 	.short	0x010a
        /*06ce*/ 	.byte	0x06
	.zero		1


	//   ....[93]....
        /*06d0*/ 	.word	0x00004fe0
        /*06d4*/ 	.word	0x000000ff
        /*06d8*/ 	.word	0x00000088
        /*06dc*/ 	.short	0x010b
        /*06de*/ 	.byte	0x06
	.zero		1


	//   ....[94]....
        /*06e0*/ 	.word	0x00005000
        /*06e4*/ 	.word	0x000000ff
        /*06e8*/ 	.word	0x00000000
        /*06ec*/ 	.short	0x0101
        /*06ee*/ 	.byte	0x0d
	.zero		1


	//   ....[95]....
        /*06f0*/ 	.word	0x00005030
        /*06f4*/ 	.word	0x000000ff
        /*06f8*/ 	.word	0x00000090
        /*06fc*/ 	.short	0x010a
        /*06fe*/ 	.byte	0x06
	.zero		1


	//   ....[96]....
        /*0700*/ 	.word	0x00005070
        /*0704*/ 	.word	0x00000000
        /*0708*/ 	.word	0x00000098
        /*070c*/ 	.short	0x010a
        /*070e*/ 	.byte	0xff
	.zero		1


	//   ....[97]....
        /*0710*/ 	.word	0x000053a0
        /*0714*/ 	.word	0x00000000
        /*0718*/ 	.word	0x000000b0
        /*071c*/ 	.short	0x010a
        /*071e*/ 	.byte	0xff
	.zero		1


	//   ....[98]....
        /*0720*/ 	.word	0x000054b0
        /*0724*/ 	.word	0x00000000
        /*0728*/ 	.word	0x00000000
        /*072c*/ 	.short	0x0101
        /*072e*/ 	.byte	0xff
	.zero		1


	//   ....[99]....
        /*0730*/ 	.word	0x00005f10
        /*0734*/ 	.word	0x00000003
        /*0738*/ 	.word	0x00000080
        /*073c*/ 	.short	0x010a
        /*073e*/ 	.byte	0xff
	.zero		1


	//   ....[100]....
        /*0740*/ 	.word	0x00005f50
        /*0744*/ 	.word	0x000000c3
        /*0748*/ 	.word	0x000000d0
        /*074c*/ 	.short	0x010a
        /*074e*/ 	.byte	0xff
	.zero		1


	//   ....[101]....
        /*0750*/ 	.word	0x00006080
        /*0754*/ 	.word	0x00000003
        /*0758*/ 	.word	0x00000080
        /*075c*/ 	.short	0x010a
        /*075e*/ 	.byte	0xff
	.zero		1


	//   ....[102]....
        /*0760*/ 	.word	0x000061e0
        /*0764*/ 	.word	0x00000000
        /*0768*/ 	.word	0x00000000
        /*076c*/ 	.short	0x0101
        /*076e*/ 	.byte	0xff
	.zero		1


	//   ....[103]....
        /*0770*/ 	.word	0x00006240
        /*0774*/ 	.word	0x000000c3
        /*0778*/ 	.word	0x000000d0
        /*077c*/ 	.short	0x010a
        /*077e*/ 	.byte	0xff
	.zero		1


	//   ....[104]....
        /*0780*/ 	.word	0x000075f0
        /*0784*/ 	.word	0x000000d8
        /*0788*/ 	.word	0x00000080
        /*078c*/ 	.short	0x010a
        /*078e*/ 	.byte	0xff
	.zero		1


	//   ....[105]....
        /*0790*/ 	.word	0x000076c0
        /*0794*/ 	.word	0x000000d8
        /*0798*/ 	.word	0x00000080
        /*079c*/ 	.short	0x010a
        /*079e*/ 	.byte	0xff
	.zero		1


	//   ....[106]....
        /*07a0*/ 	.word	0x00007820
        /*07a4*/ 	.word	0x00000002
        /*07a8*/ 	.word	0x00000000
        /*07ac*/ 	.short	0x0101
        /*07ae*/ 	.byte	0xff
	.zero		1


	//   ....[107]....
        /*07b0*/ 	.word	0x00007c30
        /*07b4*/ 	.word	0x000000c3
        /*07b8*/ 	.word	0x00000000
        /*07bc*/ 	.short	0x0101
        /*07be*/ 	.byte	0xff
	.zero		1


	//   ....[108]....
        /*07c0*/ 	.word	0x00008c80
        /*07c4*/ 	.word	0x00000003
        /*07c8*/ 	.word	0x00000120
        /*07cc*/ 	.short	0x010a
        /*07ce*/ 	.byte	0xff
	.zero		1


	//   ....[109]....
        /*07d0*/ 	.word	0x00008ce0
        /*07d4*/ 	.word	0x00000002
        /*07d8*/ 	.word	0x00000040
        /*07dc*/ 	.short	0x010a
        /*07de*/ 	.byte	0xff
	.zero		1


	//   ....[110]....
        /*07e0*/ 	.word	0x00008d40
        /*07e4*/ 	.word	0x00000002
        /*07e8*/ 	.word	0x00000040
        /*07ec*/ 	.short	0x010a
        /*07ee*/ 	.byte	0xff
	.zero		1


	//   ....[111]....
        /*07f0*/ 	.word	0x00008d90
        /*07f4*/ 	.word	0x00000002
        /*07f8*/ 	.word	0x000000b0
        /*07fc*/ 	.short	0x010a
        /*07fe*/ 	.byte	0xff
	.zero		1


	//   ....[112]....
        /*0800*/ 	.word	0x00008df0
        /*0804*/ 	.word	0x00000000
        /*0808*/ 	.word	0x00000000
        /*080c*/ 	.short	0x010a
        /*080e*/ 	.byte	0xff
	.zero		1


	//   ....[113]....
        /*0810*/ 	.word	0x00008e50
        /*0814*/ 	.word	0x00000000
        /*0818*/ 	.word	0x00000000
        /*081c*/ 	.short	0x010a
        /*081e*/ 	.byte	0xff
	.zero		1


	//   ....[114]....
        /*0820*/ 	.word	0x00008eb0
        /*0824*/ 	.word	0x00000000
        /*0828*/ 	.word	0x00000000
        /*082c*/ 	.short	0x010a
        /*082e*/ 	.byte	0xff
	.zero		1


	//   ....[115]....
        /*0830*/ 	.word	0x00008f10
        /*0834*/ 	.word	0x00000000
        /*0838*/ 	.word	0x00000000
        /*083c*/ 	.short	0x010a
        /*083e*/ 	.byte	0xff
	.zero		1


	//   ....[116]....
        /*0840*/ 	.word	0x00008f70
        /*0844*/ 	.word	0x00000000
        /*0848*/ 	.word	0x00000000
        /*084c*/ 	.short	0x010a
        /*084e*/ 	.byte	0xff
	.zero		1


	//   ....[117]....
        /*0850*/ 	.word	0x00008fd0
        /*0854*/ 	.word	0x00000000
        /*0858*/ 	.word	0x00000000
        /*085c*/ 	.short	0x010a
        /*085e*/ 	.byte	0xff
	.zero		1


	//   ....[118]....
        /*0860*/ 	.word	0x00009030
        /*0864*/ 	.word	0x00000000
        /*0868*/ 	.word	0x00000000
        /*086c*/ 	.short	0x010a
        /*086e*/ 	.byte	0xff
	.zero		1


	//   ....[119]....
        /*0870*/ 	.word	0x00009080
        /*0874*/ 	.word	0x00000000
        /*0878*/ 	.word	0x00000110
        /*087c*/ 	.short	0x010a
        /*087e*/ 	.byte	0xff
	.zero		1


	//   ....[120]....
        /*0880*/ 	.word	0x000090e0
        /*0884*/ 	.word	0x00000000
        /*0888*/ 	.word	0x000000c0
        /*088c*/ 	.short	0x010a
        /*088e*/ 	.byte	0xff
	.zero		1


	//   ....[121]....
        /*0890*/ 	.word	0x00009130
        /*0894*/ 	.word	0x00000000
        /*0898*/ 	.word	0x000000b0
        /*089c*/ 	.short	0x010a
        /*089e*/ 	.byte	0xff
	.zero		1


	//   ....[122]....
        /*08a0*/ 	.word	0x00009190
        /*08a4*/ 	.word	0x00000000
        /*08a8*/ 	.word	0x000000c0
        /*08ac*/ 	.short	0x010a
        /*08ae*/ 	.byte	0xff
	.zero		1


	//   ....[123]....
        /*08b0*/ 	.word	0x000091f0
        /*08b4*/ 	.word	0x00000004
        /*08b8*/ 	.word	0x00000008
        /*08bc*/ 	.short	0x010a
        /*08be*/ 	.byte	0xff
	.zero		1


	//   ....[124]....
        /*08c0*/ 	.word	0x000092d0
        /*08c4*/ 	.word	0x00000002
        /*08c8*/ 	.word	0x00000008
        /*08cc*/ 	.short	0x010a
        /*08ce*/ 	.byte	0xff
	.zero		1


	//   ....[125]....
        /*08d0*/ 	.word	0x00009320
        /*08d4*/ 	.word	0x00000000
        /*08d8*/ 	.word	0x000000b0
        /*08dc*/ 	.short	0x010a
        /*08de*/ 	.byte	0xff
	.zero		1


	//   ....[126]....
        /*08e0*/ 	.word	0x00009380
        /*08e4*/ 	.word	0x00000000
        /*08e8*/ 	.word	0x000000f0
        /*08ec*/ 	.short	0x010a
        /*08ee*/ 	.byte	0xff
	.zero		1


	//   ....[127]....
        /*08f0*/ 	.word	0x000093e0
        /*08f4*/ 	.word	0x00000000
        /*08f8*/ 	.word	0x00000000
        /*08fc*/ 	.short	0x010a
        /*08fe*/ 	.byte	0xff
	.zero		1


	//   ....[128]....
        /*0900*/ 	.word	0x00009440
        /*0904*/ 	.word	0x00000000
        /*0908*/ 	.word	0x00000000
        /*090c*/ 	.short	0x010a
        /*090e*/ 	.byte	0xff
	.zero		1


	//   ....[129]....
        /*0910*/ 	.word	0x000094a0
        /*0914*/ 	.word	0x00000000
        /*0918*/ 	.word	0x00000000
        /*091c*/ 	.short	0x010a
        /*091e*/ 	.byte	0xff
	.zero		1


	//   ....[130]....
        /*0920*/ 	.word	0x00009500
        /*0924*/ 	.word	0x00000000
        /*0928*/ 	.word	0x00000000
        /*092c*/ 	.short	0x010a
        /*092e*/ 	.byte	0xff
	.zero		1


	//   ....[131]....
        /*0930*/ 	.word	0x00009560
        /*0934*/ 	.word	0x00000000
        /*0938*/ 	.word	0x00000130
        /*093c*/ 	.short	0x010a
        /*093e*/ 	.byte	0xff
	.zero		1


	//   ....[132]....
        /*0940*/ 	.word	0x000095b0
        /*0944*/ 	.word	0x00000000
        /*0948*/ 	.word	0x000000b0
        /*094c*/ 	.short	0x010a
        /*094e*/ 	.byte	0xff
	.zero		1


	//   ....[133]....
        /*0950*/ 	.word	0x00009610
        /*0954*/ 	.word	0x00000000
        /*0958*/ 	.word	0x000000a8
        /*095c*/ 	.short	0x010a
        /*095e*/ 	.byte	0xff
	.zero		1


	//   ....[134]....
        /*0960*/ 	.word	0x00009670
        /*0964*/ 	.word	0x00000003
        /*0968*/ 	.word	0x00000090
        /*096c*/ 	.short	0x010a
        /*096e*/ 	.byte	0xff
	.zero		1


	//   ....[135]....
        /*0970*/ 	.word	0x000096d0
        /*0974*/ 	.word	0x00000003
        /*0978*/ 	.word	0x00000098
        /*097c*/ 	.short	0x010a
        /*097e*/ 	.byte	0xff
	.zero		1


	//   ....[136]....
        /*0980*/ 	.word	0x00009730
        /*0984*/ 	.word	0x00000000
        /*0988*/ 	.word	0x00000090
        /*098c*/ 	.short	0x010a
        /*098e*/ 	.byte	0xff
	.zero		1


	//   ....[137]....
        /*0990*/ 	.word	0x00009780
        /*0994*/ 	.word	0x00000000
        /*0998*/ 	.word	0x000000b0
        /*099c*/ 	.short	0x010a
        /*099e*/ 	.byte	0xff
	.zero		1


	//   ....[138]....
        /*09a0*/ 	.word	0x000097d0
        /*09a4*/ 	.word	0x00000003
        /*09a8*/ 	.word	0x00000080
        /*09ac*/ 	.short	0x010a
        /*09ae*/ 	.byte	0xff
	.zero		1


	//   ....[139]....
        /*09b0*/ 	.word	0x00009820
        /*09b4*/ 	.word	0x000000c3
        /*09b8*/ 	.word	0x000000d0
        /*09bc*/ 	.short	0x010a
        /*09be*/ 	.byte	0xff
	.zero		1


	//   ....[140]....
        /*09c0*/ 	.word	0x00009870
        /*09c4*/ 	.word	0x000000d8
        /*09c8*/ 	.word	0x00000080
        /*09cc*/ 	.short	0x010a
        /*09ce*/ 	.byte	0xff
	.zero		1


	//----- nvinfo : EIATTR_NUM_MBARRIERS
	.align		4
.L_47:
        /*09d0*/ 	.byte	0x03, 0x38
        /*09d2*/ 	.short	0x0027


	//----- nvinfo : EIATTR_EXIT_INSTR_OFFSETS
	.align		4
        /*09d4*/ 	.byte	0x04, 0x1c
        /*09d6*/ 	.short	(.L_49 - .L_48)


	//   ....[0]....
.L_48:
        /*09d8*/ 	.word	0x00002ab0


	//   ....[1]....
        /*09dc*/ 	.word	0x00002fb0


	//   ....[2]....
        /*09e0*/ 	.word	0x00003010


	//   ....[3]....
        /*09e4*/ 	.word	0x00004390


	//   ....[4]....
        /*09e8*/ 	.word	0x000050a0


	//   ....[5]....
        /*09ec*/ 	.word	0x000050e0


	//   ....[6]....
        /*09f0*/ 	.word	0x00008c70


	//----- nvinfo : EIATTR_MAX_THREADS
	.align		4
.L_49:
        /*09f4*/ 	.byte	0x04, 0x05
        /*09f6*/ 	.short	(.L_51 - .L_50)
.L_50:
        /*09f8*/ 	.word	0x00000100
        /*09fc*/ 	.word	0x00000001
        /*0a00*/ 	.word	0x00000001


	//----- nvinfo : EIATTR_CRS_STACK_SIZE
	.align		4
.L_51:
        /*0a04*/ 	.byte	0x04, 0x1e
        /*0a06*/ 	.short	(.L_53 - .L_52)
.L_52:
        /*0a08*/ 	.word	0x00000000


	//----- nvinfo : EIATTR_CBANK_PARAM_SIZE
	.align		4
.L_53:
        /*0a0c*/ 	.byte	0x03, 0x19
        /*0a0e*/ 	.short	0x0800


	//----- nvinfo : EIATTR_PARAM_CBANK
	.align		4
        /*0a10*/ 	.byte	0x04, 0x0a
        /*0a12*/ 	.short	(.L_55 - .L_54)
	.align		4
.L_54:
        /*0a14*/ 	.word	index@(.nv.constant0._ZN7cutlass13device_kernelINS_4gemm6kernel13GemmUniversalIN4cute5tupleIJiiiiEEENS1_10collective13CollectiveMmaINS1_35MainloopSm100TmaUmmaWarpSpecializedILi8ELi2ELi4ENS5_IJNS4_1CILi2EEENSA_ILi1EEESC_EEEEENS5_IJNSA_ILi256EEENSA_ILi128EEESG_EEENS_12float_e4m3_tENS5_IJlSC_lEEESI_SJ_NS4_8TiledMMAINS4_8MMA_AtomIJNS4_10MMA_TraitsINS4_25SM100_MMA_F8F6F4_2x1SM_SSEJSI_SI_fSF_SG_NS4_17integral_constantINS4_4UMMA5MajorELSQ_0EEESR_NSO_INSP_7ScaleInELSS_0EEEST_EEEEEENS4_6LayoutINS5_IJSC_SC_SC_EEENS5_IJNSA_ILi0EEESY_SY_EEEEENS5_IJNS4_10UnderscoreES11_S11_EEEEENS4_18SM100_TMA_2SM_LOADENS4_14ComposedLayoutINS4_7SwizzleILi3ELi4ELi3EEENS4_18smem_ptr_flag_bitsILi8EEENSW_INS5_IJNSA_ILi8EEESG_EEENS5_IJSG_SC_EEEEEEEvNS4_8identityES14_S1E_vS1F_EENS_8epilogue10collective18CollectiveEpilogueINS1H_23Sm100TmaWarpSpecializedILi2ELi2ELi64ELb0ELb0EEEJNS5_IJSG_SG_SG_EEENS5_IJNSW_ISG_SC_EENSW_INSA_ILi64EEESC_EEEEESI_SJ_SI_SJ_NS1H_6fusion15FusionCallbacksIS1L_NS1R_17LinearCombinationISI_fSI_fLNS_15FloatRoundStyleE2EEES1M_S1Q_JEEENS4_5SM1004TMEM4LOAD26SM100_TMEM_LOAD_32dp32b64xENS4_13SM90_TMA_LOADENS15_INS16_ILi2ELi4ELi3EEES19_NSW_INS5_IJS1A_S1O_EEENS5_IJS1O_SC_EEEEEEENS4_39AutoVectorizingCopyWithAssumedAlignmentILi128EEENS4_14SM90_TMA_STOREES26_S28_S28_EEEvvEEEEvNT_6ParamsE)
        /*0a18*/ 	.short	0x0380
        /*0a1a*/ 	.short	0x0800


	//----- nvinfo : EIATTR_SW_WAR
	.align		4
.L_55:
        /*0a1c*/ 	.byte	0x04, 0x36
        /*0a1e*/ 	.short	(.L_57 - .L_56)
.L_56:
        /*0a20*/ 	.word	0x00000008
.L_57:


//--------------------- .nv.callgraph             --------------------------
	.section	.nv.callgraph,"",@"SHT_CUDA_CALLGRAPH"
	.align	4
	.sectionentsize	8
	.align		4
        /*0000*/ 	.word	0x00000000
	.align		4
        /*0004*/ 	.word	0xffffffff
	.align		4
        /*0008*/ 	.word	index@(_ZN7cutlass13device_kernelINS_4gemm6kernel13GemmUniversalIN4cute5tupleIJiiiiEEENS1_10collective13CollectiveMmaINS1_35MainloopSm100TmaUmmaWarpSpecializedILi8ELi2ELi4ENS5_IJNS4_1CILi2EEENSA_ILi1EEESC_EEEEENS5_IJNSA_ILi256EEENSA_ILi128EEESG_EEENS_12float_e4m3_tENS5_IJlSC_lEEESI_SJ_NS4_8TiledMMAINS4_8MMA_AtomIJNS4_10MMA_TraitsINS4_25SM100_MMA_F8F6F4_2x1SM_SSEJSI_SI_fSF_SG_NS4_17integral_constantINS4_4UMMA5MajorELSQ_0EEESR_NSO_INSP_7ScaleInELSS_0EEEST_EEEEEENS4_6LayoutINS5_IJSC_SC_SC_EEENS5_IJNSA_ILi0EEESY_SY_EEEEENS5_IJNS4_10UnderscoreES11_S11_EEEEENS4_18SM100_TMA_2SM_LOADENS4_14ComposedLayoutINS4_7SwizzleILi3ELi4ELi3EEENS4_18smem_ptr_flag_bitsILi8EEENSW_INS5_IJNSA_ILi8EEESG_EEENS5_IJSG_SC_EEEEEEEvNS4_8identityES14_S1E_vS1F_EENS_8epilogue10collective18CollectiveEpilogueINS1H_23Sm100TmaWarpSpecializedILi2ELi2ELi64ELb0ELb0EEEJNS5_IJSG_SG_SG_EEENS5_IJNSW_ISG_SC_EENSW_INSA_ILi64EEESC_EEEEESI_SJ_SI_SJ_NS1H_6fusion15FusionCallbacksIS1L_NS1R_17LinearCombinationISI_fSI_fLNS_15FloatRoundStyleE2EEES1M_S1Q_JEEENS4_5SM1004TMEM4LOAD26SM100_TMEM_LOAD_32dp32b64xENS4_13SM90_TMA_LOADENS15_INS16_ILi2ELi4ELi3EEES19_NSW_INS5_IJS1A_S1O_EEENS5_IJS1O_SC_EEEEEEENS4_39AutoVectorizingCopyWithAssumedAlignmentILi128EEENS4_14SM90_TMA_STOREES26_S28_S28_EEEvvEEEEvNT_6ParamsE)
	.align		4
        /*000c*/ 	.word	index@(__assertfail)
	.align		4
        /*0010*/ 	.word	0x00000000
	.align		4
        /*0014*/ 	.word	0xfffffffe
	.align		4
        /*0018*/ 	.word	0x00000000
	.align		4
        /*001c*/ 	.word	0xfffffffd
	.align		4
        /*0020*/ 	.word	0x00000000
	.align		4
        /*0024*/ 	.word	0xfffffffc


//--------------------- .nv.constant4             --------------------------
	.section	.nv.constant4,"a",@progbits
	.align	8
	.align		8
.nv.constant4:
        /*0000*/ 	.dword	__assertfail
	.align		8
        /*0008*/ 	.dword	__unnamed_1
	.align		8
        /*0010*/ 	.dword	__unnamed_2
	.align		8
        /*0018*/ 	.dword	_ZN40_INTERNAL_0c203144_4_k_cu_b0873948_274824cuda3std3__45__cpo5beginE
	.align		8
        /*0020*/ 	.dword	_ZN40_INTERNAL_0c203144_4_k_cu_b0873948_274824cuda3std3__45__cpo3endE
	.align		8
        /*0028*/ 	.dword	_ZN40_INTERNAL_0c203144_4_k_cu_b0873948_274824cuda3std3__45__cpo6cbeginE
	.align		8
        /*0030*/ 	.dword	_ZN40_INTERNAL_0c203144_4_k_cu_b0873948_274824cuda3std3__45__cpo4cendE
	.align		8
        /*0038*/ 	.dword	_ZN40_INTERNAL_0c203144_4_k_cu_b0873948_274824cuda3std3__442_GLOBAL__N__0c203144_4_k_cu_b0873948_274826ignoreE
	.align		8
        /*0040*/ 	.dword	_ZN40_INTERNAL_0c203144_4_k_cu_b0873948_274824cuda3std3__419piecewise_constructE
	.align		8
        /*0048*/ 	.dword	_ZN40_INTERNAL_0c203144_4_k_cu_b0873948_274824cuda3std3__48in_placeE
	.align		8
        /*0050*/ 	.dword	_ZN40_INTERNAL_0c203144_4_k_cu_b0873948_274824cuda3std6ranges3__45__cpo4swapE
	.align		8
        /*0058*/ 	.dword	_ZN40_INTERNAL_0c203144_4_k_cu_b0873948_274824cuda3std6ranges3__45__cpo9iter_moveE
	.align		8
        /*0060*/ 	.dword	_ZN40_INTERNAL_0c203144_4_k_cu_b0873948_274824cute7productE
	.align		8
        /*0068*/ 	.dword	_ZN40_INTERNAL_0c203144_4_k_cu_b0873948_274824cute1_E
	.align		8
        /*0070*/ 	.dword	$str$25
	.align		8
        /*0078*/ 	.dword	$str$26
	.align		8
        /*0080*/ 	.dword	$str$27
	.align		8
        /*0088*/ 	.dword	$str$28


//--------------------- .text._ZN7cutlass13device_kernelINS_4gemm6kernel13GemmUniversalIN4cute5tupleIJiiiiEEENS1_10collective13CollectiveMmaINS1_35MainloopSm100TmaUmmaWarpSpecializedILi8ELi2ELi4ENS5_IJNS4_1CILi2EEENSA_ILi1EEESC_EEEEENS5_IJNSA_ILi256EEENSA_ILi128EEESG_EEENS_12float_e4m3_tENS5_IJlSC_lEEESI_SJ_NS4_8TiledMMAINS4_8MMA_AtomIJNS4_10MMA_TraitsINS4_25SM100_MMA_F8F6F4_2x1SM_SSEJSI_SI_fSF_SG_NS4_17integral_constantINS4_4UMMA5MajorELSQ_0EEESR_NSO_INSP_7ScaleInELSS_0EEEST_EEEEEENS4_6LayoutINS5_IJSC_SC_SC_EEENS5_IJNSA_ILi0EEESY_SY_EEEEENS5_IJNS4_10UnderscoreES11_S11_EEEEENS4_18SM100_TMA_2SM_LOADENS4_14ComposedLayoutINS4_7SwizzleILi3ELi4ELi3EEENS4_18smem_ptr_flag_bitsILi8EEENSW_INS5_IJNSA_ILi8EEESG_EEENS5_IJSG_SC_EEEEEEEvNS4_8identityES14_S1E_vS1F_EENS_8epilogue10collective18CollectiveEpilogueINS1H_23Sm100TmaWarpSpecializedILi2ELi2ELi64ELb0ELb0EEEJNS5_IJSG_SG_SG_EEENS5_IJNSW_ISG_SC_EENSW_INSA_ILi64EEESC_EEEEESI_SJ_SI_SJ_NS1H_6fusion15FusionCallbacksIS1L_NS1R_17LinearCombinationISI_fSI_fLNS_15FloatRoundStyleE2EEES1M_S1Q_JEEENS4_5SM1004TMEM4LOAD26SM100_TMEM_LOAD_32dp32b64xENS4_13SM90_TMA_LOADENS15_INS16_ILi2ELi4ELi3EEES19_NSW_INS5_IJS1A_S1O_EEENS5_IJS1O_SC_EEEEEEENS4_39AutoVectorizingCopyWithAssumedAlignmentILi128EEENS4_14SM90_TMA_STOREES26_S28_S28_EEEvvEEEEvNT_6ParamsE --------------------------
	.section	.text._ZN7cutlass13device_kernelINS_4gemm6kernel13GemmUniversalIN4cute5tupleIJiiiiEEENS1_10collective13CollectiveMmaINS1_35MainloopSm100TmaUmmaWarpSpecializedILi8ELi2ELi4ENS5_IJNS4_1CILi2EEENSA_ILi1EEESC_EEEEENS5_IJNSA_ILi256EEENSA_ILi128EEESG_EEENS_12float_e4m3_tENS5_IJlSC_lEEESI_SJ_NS4_8TiledMMAINS4_8MMA_AtomIJNS4_10MMA_TraitsINS4_25SM100_MMA_F8F6F4_2x1SM_SSEJSI_SI_fSF_SG_NS4_17integral_constantINS4_4UMMA5MajorELSQ_0EEESR_NSO_INSP_7ScaleInELSS_0EEEST_EEEEEENS4_6LayoutINS5_IJSC_SC_SC_EEENS5_IJNSA_ILi0EEESY_SY_EEEEENS5_IJNS4_10UnderscoreES11_S11_EEEEENS4_18SM100_TMA_2SM_LOADENS4_14ComposedLayoutINS4_7SwizzleILi3ELi4ELi3EEENS4_18smem_ptr_flag_bitsILi8EEENSW_INS5_IJNSA_ILi8EEESG_EEENS5_IJSG_SC_EEEEEEEvNS4_8identityES14_S1E_vS1F_EENS_8epilogue10collective18CollectiveEpilogueINS1H_23Sm100TmaWarpSpecializedILi2ELi2ELi64ELb0ELb0EEEJNS5_IJSG_SG_SG_EEENS5_IJNSW_ISG_SC_EENSW_INSA_ILi64EEESC_EEEEESI_SJ_SI_SJ_NS1H_6fusion15FusionCallbacksIS1L_NS1R_17LinearCombinationISI_fSI_fLNS_15FloatRoundStyleE2EEES1M_S1Q_JEEENS4_5SM1004TMEM4LOAD26SM100_TMEM_LOAD_32dp32b64xENS4_13SM90_TMA_LOADENS15_INS16_ILi2ELi4ELi3EEES19_NSW_INS5_IJS1A_S1O_EEENS5_IJS1O_SC_EEEEEEENS4_39AutoVectorizingCopyWithAssumedAlignmentILi128EEENS4_14SM90_TMA_STOREES26_S28_S28_EEEvvEEEEvNT_6ParamsE,"ax",@progbits
	.align	128
.text._ZN7cutlass13device_kernelINS_4gemm6kernel13GemmUniversalIN4cute5tupleIJiiiiEEENS1_10collective13CollectiveMmaINS1_35MainloopSm100TmaUmmaWarpSpecializedILi8ELi2ELi4ENS5_IJNS4_1CILi2EEENSA_ILi1EEESC_EEEEENS5_IJNSA_ILi256EEENSA_ILi128EEESG_EEENS_12float_e4m3_tENS5_IJlSC_lEEESI_SJ_NS4_8TiledMMAINS4_8MMA_AtomIJNS4_10MMA_TraitsINS4_25SM100_MMA_F8F6F4_2x1SM_SSEJSI_SI_fSF_SG_NS4_17integral_constantINS4_4UMMA5MajorELSQ_0EEESR_NSO_INSP_7ScaleInELSS_0EEEST_EEEEEENS4_6LayoutINS5_IJSC_SC_SC_EEENS5_IJNSA_ILi0EEESY_SY_EEEEENS5_IJNS4_10UnderscoreES11_S11_EEEEENS4_18SM100_TMA_2SM_LOADENS4_14ComposedLayoutINS4_7SwizzleILi3ELi4ELi3EEENS4_18smem_ptr_flag_bitsILi8EEENSW_INS5_IJNSA_ILi8EEESG_EEENS5_IJSG_SC_EEEEEEEvNS4_8identityES14_S1E_vS1F_EENS_8epilogue10collective18CollectiveEpilogueINS1H_23Sm100TmaWarpSpecializedILi2ELi2ELi64ELb0ELb0EEEJNS5_IJSG_SG_SG_EEENS5_IJNSW_ISG_SC_EENSW_INSA_ILi64EEESC_EEEEESI_SJ_SI_SJ_NS1H_6fusion15FusionCallbacksIS1L_NS1R_17LinearCombinationISI_fSI_fLNS_15FloatRoundStyleE2EEES1M_S1Q_JEEENS4_5SM1004TMEM4LOAD26SM100_TMEM_LOAD_32dp32b64xENS4_13SM90_TMA_LOADENS15_INS16_ILi2ELi4ELi3EEES19_NSW_INS5_IJS1A_S1O_EEENS5_IJS1O_SC_EEEEEEENS4_39AutoVectorizingCopyWithAssumedAlignmentILi128EEENS4_14SM90_TMA_STOREES26_S28_S28_EEEvvEEEEvNT_6ParamsE:
        .type           _ZN7cutlass13device_kernelINS_4gemm6kernel13GemmUniversalIN4cute5tupleIJiiiiEEENS1_10collective13CollectiveMmaINS1_35MainloopSm100TmaUmmaWarpSpecializedILi8ELi2ELi4ENS5_IJNS4_1CILi2EEENSA_ILi1EEESC_EEEEENS5_IJNSA_ILi256EEENSA_ILi128EEESG_EEENS_12float_e4m3_tENS5_IJlSC_lEEESI_SJ_NS4_8TiledMMAINS4_8MMA_AtomIJNS4_10MMA_TraitsINS4_25SM100_MMA_F8F6F4_2x1SM_SSEJSI_SI_fSF_SG_NS4_17integral_constantINS4_4UMMA5MajorELSQ_0EEESR_NSO_INSP_7ScaleInELSS_0EEEST_EEEEEENS4_6LayoutINS5_IJSC_SC_SC_EEENS5_IJNSA_ILi0EEESY_SY_EEEEENS5_IJNS4_10UnderscoreES11_S11_EEEEENS4_18SM100_TMA_2SM_LOADENS4_14ComposedLayoutINS4_7SwizzleILi3ELi4ELi3EEENS4_18smem_ptr_flag_bitsILi8EEENSW_INS5_IJNSA_ILi8EEESG_EEENS5_IJSG_SC_EEEEEEEvNS4_8identityES14_S1E_vS1F_EENS_8epilogue10collective18CollectiveEpilogueINS1H_23Sm100TmaWarpSpecializedILi2ELi2ELi64ELb0ELb0EEEJNS5_IJSG_SG_SG_EEENS5_IJNSW_ISG_SC_EENSW_INSA_ILi64EEESC_EEEEESI_SJ_SI_SJ_NS1H_6fusion15FusionCallbacksIS1L_NS1R_17LinearCombinationISI_fSI_fLNS_15FloatRoundStyleE2EEES1M_S1Q_JEEENS4_5SM1004TMEM4LOAD26SM100_TMEM_LOAD_32dp32b64xENS4_13SM90_TMA_LOADENS15_INS16_ILi2ELi4ELi3EEES19_NSW_INS5_IJS1A_S1O_EEENS5_IJS1O_SC_EEEEEEENS4_39AutoVectorizingCopyWithAssumedAlignmentILi128EEENS4_14SM90_TMA_STOREES26_S28_S28_EEEvvEEEEvNT_6ParamsE,@function
        .size           _ZN7cutlass13device_kernelINS_4gemm6kernel13GemmUniversalIN4cute5tupleIJiiiiEEENS1_10collective13CollectiveMmaINS1_35MainloopSm100TmaUmmaWarpSpecializedILi8ELi2ELi4ENS5_IJNS4_1CILi2EEENSA_ILi1EEESC_EEEEENS5_IJNSA_ILi256EEENSA_ILi128EEESG_EEENS_12float_e4m3_tENS5_IJlSC_lEEESI_SJ_NS4_8TiledMMAINS4_8MMA_AtomIJNS4_10MMA_TraitsINS4_25SM100_MMA_F8F6F4_2x1SM_SSEJSI_SI_fSF_SG_NS4_17integral_constantINS4_4UMMA5MajorELSQ_0EEESR_NSO_INSP_7ScaleInELSS_0EEEST_EEEEEENS4_6LayoutINS5_IJSC_SC_SC_EEENS5_IJNSA_ILi0EEESY_SY_EEEEENS5_IJNS4_10UnderscoreES11_S11_EEEEENS4_18SM100_TMA_2SM_LOADENS4_14ComposedLayoutINS4_7SwizzleILi3ELi4ELi3EEENS4_18smem_ptr_flag_bitsILi8EEENSW_INS5_IJNSA_ILi8EEESG_EEENS5_IJSG_SC_EEEEEEEvNS4_8identityES14_S1E_vS1F_EENS_8epilogue10collective18CollectiveEpilogueINS1H_23Sm100TmaWarpSpecializedILi2ELi2ELi64ELb0ELb0EEEJNS5_IJSG_SG_SG_EEENS5_IJNSW_ISG_SC_EENSW_INSA_ILi64EEESC_EEEEESI_SJ_SI_SJ_NS1H_6fusion15FusionCallbacksIS1L_NS1R_17LinearCombinationISI_fSI_fLNS_15FloatRoundStyleE2EEES1M_S1Q_JEEENS4_5SM1004TMEM4LOAD26SM100_TMEM_LOAD_32dp32b64xENS4_13SM90_TMA_LOADENS15_INS16_ILi2ELi4ELi3EEES19_NSW_INS5_IJS1A_S1O_EEENS5_IJS1O_SC_EEEEEEENS4_39AutoVectorizingCopyWithAssumedAlignmentILi128EEENS4_14SM90_TMA_STOREES26_S28_S28_EEEvvEEEEvNT_6ParamsE,(.L_x_176 - _ZN7cutlass13device_kernelINS_4gemm6kernel13GemmUniversalIN4cute5tupleIJiiiiEEENS1_10collective13CollectiveMmaINS1_35MainloopSm100TmaUmmaWarpSpecializedILi8ELi2ELi4ENS5_IJNS4_1CILi2EEENSA_ILi1EEESC_EEEEENS5_IJNSA_ILi256EEENSA_ILi128EEESG_EEENS_12float_e4m3_tENS5_IJlSC_lEEESI_SJ_NS4_8TiledMMAINS4_8MMA_AtomIJNS4_10MMA_TraitsINS4_25SM100_MMA_F8F6F4_2x1SM_SSEJSI_SI_fSF_SG_NS4_17integral_constantINS4_4UMMA5MajorELSQ_0EEESR_NSO_INSP_7ScaleInELSS_0EEEST_EEEEEENS4_6LayoutINS5_IJSC_SC_SC_EEENS5_IJNSA_ILi0EEESY_SY_EEEEENS5_IJNS4_10UnderscoreES11_S11_EEEEENS4_18SM100_TMA_2SM_LOADENS4_14ComposedLayoutINS4_7SwizzleILi3ELi4ELi3EEENS4_18smem_ptr_flag_bitsILi8EEENSW_INS5_IJNSA_ILi8EEESG_EEENS5_IJSG_SC_EEEEEEEvNS4_8identityES14_S1E_vS1F_EENS_8epilogue10collective18CollectiveEpilogueINS1H_23Sm100TmaWarpSpecializedILi2ELi2ELi64ELb0ELb0EEEJNS5_IJSG_SG_SG_EEENS5_IJNSW_ISG_SC_EENSW_INSA_ILi64EEESC_EEEEESI_SJ_SI_SJ_NS1H_6fusion15FusionCallbacksIS1L_NS1R_17LinearCombinationISI_fSI_fLNS_15FloatRoundStyleE2EEES1M_S1Q_JEEENS4_5SM1004TMEM4LOAD26SM100_TMEM_LOAD_32dp32b64xENS4_13SM90_TMA_LOADENS15_INS16_ILi2ELi4ELi3EEES19_NSW_INS5_IJS1A_S1O_EEENS5_IJS1O_SC_EEEEEEENS4_39AutoVectorizingCopyWithAssumedAlignmentILi128EEENS4_14SM90_TMA_STOREES26_S28_S28_EEEvvEEEEvNT_6ParamsE)
        .other          _ZN7cutlass13device_kernelINS_4gemm6kernel13GemmUniversalIN4cute5tupleIJiiiiEEENS1_10collective13CollectiveMmaINS1_35MainloopSm100TmaUmmaWarpSpecializedILi8ELi2ELi4ENS5_IJNS4_1CILi2EEENSA_ILi1EEESC_EEEEENS5_IJNSA_ILi256EEENSA_ILi128EEESG_EEENS_12float_e4m3_tENS5_IJlSC_lEEESI_SJ_NS4_8TiledMMAINS4_8MMA_AtomIJNS4_10MMA_TraitsINS4_25SM100_MMA_F8F6F4_2x1SM_SSEJSI_SI_fSF_SG_NS4_17integral_constantINS4_4UMMA5MajorELSQ_0EEESR_NSO_INSP_7ScaleInELSS_0EEEST_EEEEEENS4_6LayoutINS5_IJSC_SC_SC_EEENS5_IJNSA_ILi0EEESY_SY_EEEEENS5_IJNS4_10UnderscoreES11_S11_EEEEENS4_18SM100_TMA_2SM_LOADENS4_14ComposedLayoutINS4_7SwizzleILi3ELi4ELi3EEENS4_18smem_ptr_flag_bitsILi8EEENSW_INS5_IJNSA_ILi8EEESG_EEENS5_IJSG_SC_EEEEEEEvNS4_8identityES14_S1E_vS1F_EENS_8epilogue10collective18CollectiveEpilogueINS1H_23Sm100TmaWarpSpecializedILi2ELi2ELi64ELb0ELb0EEEJNS5_IJSG_SG_SG_EEENS5_IJNSW_ISG_SC_EENSW_INSA_ILi64EEESC_EEEEESI_SJ_SI_SJ_NS1H_6fusion15FusionCallbacksIS1L_NS1R_17LinearCombinationISI_fSI_fLNS_15FloatRoundStyleE2EEES1M_S1Q_JEEENS4_5SM1004TMEM4LOAD26SM100_TMEM_LOAD_32dp32b64xENS4_13SM90_TMA_LOADENS15_INS16_ILi2ELi4ELi3EEES19_NSW_INS5_IJS1A_S1O_EEENS5_IJS1O_SC_EEEEEEENS4_39AutoVectorizingCopyWithAssumedAlignmentILi128EEENS4_14SM90_TMA_STOREES26_S28_S28_EEEvvEEEEvNT_6ParamsE,@"STO_CUDA_ENTRY STV_DEFAULT"
_ZN7cutlass13device_kernelINS_4gemm6kernel13GemmUniversalIN4cute5tupleIJiiiiEEENS1_10collective13CollectiveMmaINS1_35MainloopSm100TmaUmmaWarpSpecializedILi8ELi2ELi4ENS5_IJNS4_1CILi2EEENSA_ILi1EEESC_EEEEENS5_IJNSA_ILi256EEENSA_ILi128EEESG_EEENS_12float_e4m3_tENS5_IJlSC_lEEESI_SJ_NS4_8TiledMMAINS4_8MMA_AtomIJNS4_10MMA_TraitsINS4_25SM100_MMA_F8F6F4_2x1SM_SSEJSI_SI_fSF_SG_NS4_17integral_constantINS4_4UMMA5MajorELSQ_0EEESR_NSO_INSP_7ScaleInELSS_0EEEST_EEEEEENS4_6LayoutINS5_IJSC_SC_SC_EEENS5_IJNSA_ILi0EEESY_SY_EEEEENS5_IJNS4_10UnderscoreES11_S11_EEEEENS4_18SM100_TMA_2SM_LOADENS4_14ComposedLayoutINS4_7SwizzleILi3ELi4ELi3EEENS4_18smem_ptr_flag_bitsILi8EEENSW_INS5_IJNSA_ILi8EEESG_EEENS5_IJSG_SC_EEEEEEEvNS4_8identityES14_S1E_vS1F_EENS_8epilogue10collective18CollectiveEpilogueINS1H_23Sm100TmaWarpSpecializedILi2ELi2ELi64ELb0ELb0EEEJNS5_IJSG_SG_SG_EEENS5_IJNSW_ISG_SC_EENSW_INSA_ILi64EEESC_EEEEESI_SJ_SI_SJ_NS1H_6fusion15FusionCallbacksIS1L_NS1R_17LinearCombinationISI_fSI_fLNS_15FloatRoundStyleE2EEES1M_S1Q_JEEENS4_5SM1004TMEM4LOAD26SM100_TMEM_LOAD_32dp32b64xENS4_13SM90_TMA_LOADENS15_INS16_ILi2ELi4ELi3EEES19_NSW_INS5_IJS1A_S1O_EEENS5_IJS1O_SC_EEEEEEENS4_39AutoVectorizingCopyWithAssumedAlignmentILi128EEENS4_14SM90_TMA_STOREES26_S28_S28_EEEvvEEEEvNT_6ParamsE:
[----:B------:R-:W1:Y:S01]  /*0000*/  LDC R1, c[0x0][0x37c] ;  /* 0x0000df00ff017b82 */ /* 0x000e620000000800 */
[----:B------:R-:W2:Y:S01]  /*0010*/  S2R R189, SR_TID.X ;  /* 0x0000000000bd7919 */ /* 0x000ea20000002100 */
[----:B------:R-:W3:Y:S06]  /*0020*/  LDCU.64 UR6, c[0x0][0x890] ;  /* 0x00011200ff0677ac */ /* 0x000eec0008000a00 */
[----:B------:R-:W4:Y:S01]  /*0030*/  S2UR UR37, SR_CgaCtaId ;  /* 0x00000000002579c3 */ /* 0x000f220000008800 */
[----:B------:R-:W-:Y:S02]  /*0040*/  PRMT R171, RZ, 0x7610, R171 ;  /* 0x00007610ffab7816 */ /* 0x000fe400000000ab */
[----:B------:R-:W-:Y:S01]  /*0050*/  ELECT P1, URZ, PT ;  /* 0x0000000000ff782f */ /* 0x000fe20003820000 */
[----:B------:R-:W1:Y:S01]  /*0060*/  LDCU.64 UR46, c[0x0][0x358] ;  /* 0x00006b00ff2e77ac */ /* 0x000e620008000a00 */
[----:B---3--:R-:W-:-:S04]  /*0070*/  UISETP.NE.U32.AND UP0, UPT, UR6, URZ, UPT ;  /* 0x000000ff0600728c */ /* 0x008fc8000bf05070 */
[----:B------:R-:W-:Y:S02]  /*0080*/  UISETP.NE.AND.EX UP0, UPT, UR7, URZ, UPT, UP0 ;  /* 0x000000ff0700728c */ /* 0x000fe4000bf05300 */
[----:B----4-:R-:W-:Y:S02]  /*0090*/  ULOP3.LUT UR5, UR37, 0x1, URZ, 0xc0, !UPT ;  /* 0x0000000125057892 */ /* 0x010fe4000f8ec0ff */
[----:B------:R-:W-:Y:S01]  /*00a0*/  ULOP3.LUT UR4, UR37, 0x1, URZ, 0x3c, !UPT ;  /* 0x0000000125047892 */ /* 0x000fe2000f8e3cff */
[----:B--2---:R-:W-:-:S05]  /*00b0*/  SHF.R.U32.HI R173, RZ, 0x5, R189 ;  /* 0x00000005ffad7819 */ /* 0x004fca00000116bd */
[----:B------:R-:W2:Y:S02]  /*00c0*/  SHFL.IDX PT, R0, R173, RZ, 0x1f ;  /* 0x00001fffad007589 */ /* 0x000ea400000e0000 */
[----:B--2---:R-:W-:Y:S01]  /*00d0*/  R2UR UR10, R0 ;  /* 0x00000000000a72ca */ /* 0x004fe200000e0000 */
[----:B-1----:R-:W-:-:S14]  /*00e0*/  BRA.U UP0, `(.L_x_0) ;  /* 0x00000001002c7547 */ /* 0x002fdc000b800000 */
[----:B------:R-:W1:Y:S02]  /*00f0*/  LDCU.64 UR8, c[0x0][0x888] ;  /* 0x00011100ff0877ac */ /* 0x000e640008000a00 */
[----:B-1----:R-:W-:-:S04]  /*0100*/  UISETP.NE.U32.AND UP0, UPT, UR8, URZ, UPT ;  /* 0x000000ff0800728c */ /* 0x002fc8000bf05070 */
[----:B------:R-:W-:-:S09]  /*0110*/  UISETP.NE.AND.EX UP0, UPT, UR9, URZ, UPT, UP0 ;  /* 0x000000ff0900728c */ /* 0x000fd2000bf05300 */
[----:B------:R-:W-:Y:S05]  /*0120*/  BRA.U !UP0, `(.L_x_1) ;  /* 0x0000000108107547 */ /* 0x000fea000b800000 */
[----:B------:R-:W1:Y:S02]  /*0130*/  LDC.64 R2, c[0x0][0x888] ;  /* 0x00022200ff027b82 */ /* 0x000e640000000a00 */
[----:B-1----:R1:W5:Y:S01]  /*0140*/  LDG.E R81, desc[UR46][R2.64] ;  /* 0x0000002e02517981 */ /* 0x002362000c1e1900 */
[----:B------:R-:W-:Y:S01]  /*0150*/  HFMA2 R171, -RZ, RZ, 0, 5.9604644775390625e-08 ;  /* 0x00000001ffab7431 */ /* 0x000fe200000001ff */
[----:B------:R-:W-:Y:S05]  /*0160*/  BRA `(.L_x_0) ;  /* 0x00000000000c7947 */ /* 0x000fea0003800000 */
.L_x_1:
[----:B------:R-:W1:Y:S01]  /*0170*/  LDCU UR8, c[0x0][0x880] ;  /* 0x00011000ff0877ac */ /* 0x000e620008000800 */
[----:B------:R-:W-:Y:S01]  /*0180*/  HFMA2 R171, -RZ, RZ, 0, 5.9604644775390625e-08 ;  /* 0x00000001ffab7431 */ /* 0x000fe200000001ff */
[----:B-1----:R-:W-:-:S07]  /*0190*/  MOV R81, UR8 ;  /* 0x0000000800517c02 */ /* 0x002fce0008000f00 */
.L_x_0:
[----:B------:R-:W2:Y:S02]  /*01a0*/  LDCU.64 UR8, c[0x0][0x8b0] ;  /* 0x00011600ff0877ac */ /* 0x000ea40008000a00 */
[----:B--2---:R-:W-:-:S04]  /*01b0*/  UISETP.NE.U32.AND UP0, UPT, UR8, URZ, UPT ;  /* 0x000000ff0800728c */ /* 0x004fc8000bf05070 */
[----:B------:R-:W-:-:S09]  /*01c0*/  UISETP.NE.AND.EX UP0, UPT, UR9, URZ, UPT, UP0 ;  /* 0x000000ff0900728c */ /* 0x000fd2000bf05300 */
[----:B------:R-:W-:Y:S05]  /*01d0*/  BRA.U UP0, `(.L_x_2) ;  /* 0x0000000100247547 */ /* 0x000fea000b800000 */
[----:B------:R-:W2:Y:S02]  /*01e0*/  LDCU.64 UR8, c[0x0][0x8a8] ;  /* 0x00011500ff0877ac */ /* 0x000ea40008000a00 */
[----:B--2---:R-:W-:-:S04]  /*01f0*/  UISETP.NE.U32.AND UP0, UPT, UR8, URZ, UPT ;  /* 0x000000ff0800728c */ /* 0x004fc8000bf05070 */
[----:B------:R-:W-:-:S09]  /*0200*/  UISETP.NE.AND.EX UP0, UPT, UR9, URZ, UPT, UP0 ;  /* 0x000000ff0900728c */ /* 0x000fd2000bf05300 */
[----:B------:R-:W-:Y:S05]  /*0210*/  BRA.U !UP0, `(.L_x_3) ;  /* 0x00000001080c7547 */ /* 0x000fea000b800000 */
[----:B------:R-:W2:Y:S02]  /*0220*/  LDC.64 R78, c[0x0][0x8a8] ;  /* 0x00022a00ff4e7b82 */ /* 0x000ea40000000a00 */
[----:B--2---:R2:W5:Y:S01]  /*0230*/  LDG.E R78, desc[UR46][R78.64] ;  /* 0x0000002e4e4e7981 */ /* 0x004562000c1e1900 */
[----:B------:R-:W-:Y:S05]  /*0240*/  BRA `(.L_x_2) ;  /* 0x0000000000087947 */ /* 0x000fea0003800000 */
.L_x_3:
[----:B------:R-:W2:Y:S02]  /*0250*/  LDCU UR8, c[0x0][0x8a0] ;  /* 0x00011400ff0877ac */ /* 0x000ea40008000800 */
[----:B--2---:R-:W-:Y:S02]  /*0260*/  MOV R78, UR8 ;  /* 0x00000008004e7c02 */ /* 0x004fe40008000f00 */
.L_x_2:
[----:B------:R-:W-:Y:S01]  /*0270*/  IMAD.U32 R0, RZ, RZ, UR10 ;  /* 0x0000000aff007e24 */ /* 0x000fe2000f8e00ff */
[----:B------:R-:W-:Y:S04]  /*0280*/  BSSY.RECONVERGENT B0, `(.L_x_4) ;  /* 0x000000c000007945 */ /* 0x000fe80003800200 */
[C---:B------:R-:W-:Y:S02]  /*0290*/  ISETP.NE.OR P2, PT, R0.reuse, 0x1, !P1 ;  /* 0x000000010000780c */ /* 0x040fe40004f45670 */
[----:B------:R-:W-:-:S11]  /*02a0*/  ISETP.NE.OR P0, PT, R0, 0x3, !P1 ;  /* 0x000000030000780c */ /* 0x000fd60004f05670 */
[----:B------:R-:W-:Y:S05]  /*02b0*/  @P2 BRA `(.L_x_5) ;  /* 0x0000000000202947 */ /* 0x000fea0003800000 */
[----:B------:R-:W3:Y:S02]  /*02c0*/  LDCU.64 UR8, c[0x0][0x348] ;  /* 0x00006900ff0877ac */ /* 0x000ee40008000a00 */
[----:B---3--:R-:W-:Y:S02]  /*02d0*/  UIADD3 UR12, UP1, UPT, UR8, 0x80, URZ ;  /* 0x00000080080c7890 */ /* 0x008fe4000ff3e0ff */
[----:B------:R-:W-:Y:S02]  /*02e0*/  UIADD3 UR8, UP0, UPT, UR8, 0x180, URZ ;  /* 0x0000018008087890 */ /* 0x000fe4000ff1e0ff */
[----:B------:R-:W-:Y:S02]  /*02f0*/  UIADD3.X UR13, UPT, UPT, URZ, UR9, URZ, UP1, !UPT ;  /* 0x00000009ff0d7290 */ /* 0x000fe40008ffe4ff */
[----:B------:R-:W-:-:S07]  /*0300*/  UIADD3.X UR9, UPT, UPT, URZ, UR9, URZ, UP0, !UPT ;  /* 0x00000009ff097290 */ /* 0x000fce00087fe4ff */
[----:B------:R3:W-:Y:S02]  /*0310*/  UTMACCTL.PF [UR12] ;  /* 0x000000000c0079b9 */ /* 0x0007e40008040000 */
[----:B------:R3:W-:Y:S02]  /*0320*/  UTMACCTL.PF [UR8] ;  /* 0x00000000080079b9 */ /* 0x0007e40008040000 */
[----:B---3--:R-:W-:Y:S01]  /*0330*/  NOP ;  /* 0x0000000000007918 */ /* 0x008fe20000000000 */
.L_x_5:
[----:B------:R-:W-:Y:S05]  /*0340*/  BSYNC.RECONVERGENT B0 ;  /* 0x0000000000007941 */ /* 0x000fea0003800200 */
.L_x_4:
[----:B------:R-:W-:Y:S04]  /*0350*/  BSSY.RECONVERGENT B0, `(.L_x_6) ;  /* 0x000000a000007945 */ /* 0x000fe80003800200 */
        /* <DEDUP_REMOVED lines=9> */
.L_x_7:
[----:B------:R-:W-:Y:S05]  /*03f0*/  BSYNC.RECONVERGENT B0 ;  /* 0x0000000000007941 */ /* 0x000fea0003800200 */
.L_x_6:
[----:B------:R-:W3:Y:S01]  /*0400*/  LDCU.64 UR8, c[0x0][0x888] ;  /* 0x00011100ff0877ac */ /* 0x000ee20008000a00 */
[----:B------:R-:W-:Y:S02]  /*0410*/  UISETP.EQ.U32.AND UP1, UPT, UR6, URZ, UPT ;  /* 0x000000ff0600728c */ /* 0x000fe4000bf22070 */
[----:B------:R-:W-:Y:S02]  /*0420*/  UPLOP3.LUT UP5, UPT, UPT, UPT, UPT, 0x80, 0x8 ;  /* 0x000000000008789c */ /* 0x000fe40003faf070 */
[----:B---3--:R-:W-:-:S04]  /*0430*/  UISETP.NE.U32.AND UP0, UPT, UR8, URZ, UPT ;  /* 0x000000ff0800728c */ /* 0x008fc8000bf05070 */
[----:B------:R-:W-:-:S04]  /*0440*/  UISETP.NE.AND.EX UP0, UPT, UR9, URZ, UPT, UP0 ;  /* 0x000000ff0900728c */ /* 0x000fc8000bf05300 */
[----:B------:R-:W-:-:S04]  /*0450*/  UISETP.EQ.OR.EX UP2, UPT, UR7, URZ, !UP0, UP1 ;  /* 0x000000ff0700728c */ /* 0x000fc8000c742710 */
[----:B------:R-:W-:-:S05]  /*0460*/  UP2UR UR50, UPR, URZ, 0x4 ;  /* 0x00000004ff327883 */ /* 0x000fca0008000000 */
[----:B------:R-:W-:Y:S07]  /*0470*/  BRA.U !UP2, `(.L_x_8) ;  /* 0x000000010a207547 */ /* 0x000fee000b800000 */
[----:B------:R-:W-:Y:S01]  /*0480*/  UISETP.NE.U32.AND UP2, UPT, UR6, URZ, UPT ;  /* 0x000000ff0600728c */ /* 0x000fe2000bf45070 */
[----:B-----5:R-:W-:Y:S01]  /*0490*/  FSETP.NEU.AND P0, PT, R81, RZ, PT ;  /* 0x000000ff5100720b */ /* 0x020fe20003f0d000 */
[----:B------:R-:W-:Y:S02]  /*04a0*/  USEL UR6, URZ, 0xffffffff, UP0 ;  /* 0xffffffffff067887 */ /* 0x000fe40008000000 */
[----:B------:R-:W-:-:S10]  /*04b0*/  UISETP.NE.AND.EX UP2, UPT, UR7, URZ, UPT, UP2 ;  /* 0x000000ff0700728c */ /* 0x000fd4000bf45320 */
[----:B------:R-:W-:Y:S01]  /*04c0*/  VOTEU.ANY UP1, P0 ;  /* 0x0000000000ff7886 */ /* 0x000fe20000020100 */
[----:B------:R-:W-:-:S04]  /*04d0*/  @!UP2 USEL UR6, URZ, 0xffffffff, UP1 ;  /* 0xffffffffff06a887 */ /* 0x000fc80008800000 */
[----:B------:R-:W-:-:S04]  /*04e0*/  ULOP3.LUT UR6, UR6, 0x1, URZ, 0xc0, !UPT ;  /* 0x0000000106067892 */ /* 0x000fc8000f8ec0ff */
[----:B------:R-:W-:-:S11]  /*04f0*/  UISETP.NE.U32.AND UP5, UPT, UR6, 0x1, UPT ;  /* 0x000000010600788c */ /* 0x000fd6000bfa5070 */
.L_x_8:
[----:B------:R-:W3:Y:S01]  /*0500*/  SHFL.IDX PT, R0, R173, RZ, 0x1f ;  /* 0x00001fffad007589 */ /* 0x000ee200000e0000 */
[----:B------:R-:W-:-:S04]  /*0510*/  UISETP.NE.AND UP1, UPT, UR10, 0x2, UPT ;  /* 0x000000020a00788c */ /* 0x000fc8000bf25270 */
[----:B------:R-:W-:Y:S02]  /*0520*/  UISETP.EQ.AND UP2, UPT, UR5, URZ, !UP1 ;  /* 0x000000ff0500728c */ /* 0x000fe4000cf42270 */
[----:B------:R-:W-:-:S04]  /*0530*/  USEL UR7, URZ, 0x1, UP1 ;  /* 0x00000001ff077887 */ /* 0x000fc80008800000 */
[----:B------:R-:W-:Y:S02]  /*0540*/  PLOP3.LUT P5, PT, P1, PT, UP2, 0x80, 0x8 ;  /* 0x000000000008781c */ /* 0x000fe40000faf028 */
[----:B---3--:R-:W-:-:S13]  /*0550*/  ISETP.NE.AND P0, PT, R0, RZ, PT ;  /* 0x000000ff0000720c */ /* 0x008fda0003f05270 */
[----:B------:R-:W-:Y:S05]  /*0560*/  @P0 BRA `(.L_x_9) ;  /* 0x0000000000640947 */ /* 0x000fea0003800000 */
[----:B------:R-:W-:Y:S01]  /*0570*/  UMOV UR8, 0x400 ;  /* 0x0000040000087882 */ /* 0x000fe20000000000 */
[----:B------:R-:W-:Y:S01]  /*0580*/  UMOV UR6, 0x1 ;  /* 0x0000000100067882 */ /* 0x000fe20000000000 */
[----:B------:R-:W-:Y:S02]  /*0590*/  ULEA UR8, UR37, UR8, 0x18 ;  /* 0x0000000825087291 */ /* 0x000fe4000f8ec0ff */
[----:B------:R-:W-:-:S04]  /*05a0*/  UIADD3 UR12, UPT, UPT, -UR6, 0x100000, URZ ;  /* 0x00100000060c7890 */ /* 0x000fc8000fffe1ff */
[----:B------:R-:W-:Y:S02]  /*05b0*/  USHF.L.U32 UR13, UR12, 0xb, URZ ;  /* 0x0000000b0c0d7899 */ /* 0x000fe400080006ff */
[----:B------:R-:W-:Y:S01]  /*05c0*/  USHF.L.U32 UR12, UR12, 0x1, URZ ;  /* 0x000000010c0c7899 */ /* 0x000fe200080006ff */
[----:B------:R-:W-:Y:S01]  /*05d0*/  ELECT P0, URZ, PT ;  /* 0x0000000000ff782f */ /* 0x000fe20003800000 */
[----:B------:R-:W3:Y:S10]  /*05e0*/  FENCE.VIEW.ASYNC.S ;  /* 0x00000000000073c6 */ /* 0x000ef40000000000 */
[----:B---3--:R3:W4:Y:S01]  /*05f0*/  SYNCS.EXCH.64 URZ, [UR8], UR12 ;  /* 0x0000000c08ff75b2 */ /* 0x0087220008000100 */
[----:B------:R3:W1:Y:S01]  /*0600*/  SYNCS.EXCH.64 URZ, [UR8+0x40], UR12 ;  /* 0x0000400c08ff75b2 */ /* 0x0006620008000100 */
        /* <DEDUP_REMOVED lines=13> */
[----:B------:R3:W1:Y:S02]  /*06e0*/  SYNCS.EXCH.64 URZ, [UR8+0x78], UR12 ;  /* 0x0000780c08ff75b2 */ /* 0x0006640008000100 */
[----:B---3--:R-:W-:Y:S01]  /*06f0*/  NOP ;  /* 0x0000000000007918 */ /* 0x008fe20000000000 */
.L_x_9:
[----:B------:R-:W3:Y:S01]  /*0700*/  SHFL.IDX PT, R0, R173, RZ, 0x1f ;  /* 0x00001fffad007589 */ /* 0x000ee200000e0000 */
[----:B------:R-:W-:Y:S01]  /*0710*/  NOP ;  /* 0x0000000000007918 */ /* 0x000fe20000000000 */
[----:B---3--:R-:W-:-:S13]  /*0720*/  ISETP.NE.AND P0, PT, R0, 0x1, PT ;  /* 0x000000010000780c */ /* 0x008fda0003f05270 */
[----:B------:R-:W-:Y:S05]  /*0730*/  @P0 BRA `(.L_x_10) ;  /* 0x0000000000440947 */ /* 0x000fea0003800000 */
[----:B------:R-:W-:Y:S01]  /*0740*/  UMOV UR9, 0x400 ;  /* 0x0000040000097882 */ /* 0x000fe20000000000 */
[----:B------:R-:W-:Y:S01]  /*0750*/  UMOV UR8, 0x20 ;  /* 0x0000002000087882 */ /* 0x000fe20000000000 */
[----:B------:R-:W-:Y:S01]  /*0760*/  UMOV UR6, 0x80 ;  /* 0x0000008000067882 */ /* 0x000fe20000000000 */
[----:B------:R-:W-:Y:S02]  /*0770*/  ULEA UR9, UR37, UR9, 0x18 ;  /* 0x0000000925097291 */ /* 0x000fe4000f8ec0ff */
[----:B------:R-:W-:-:S04]  /*0780*/  UIADD3 UR12, UPT, UPT, -UR8, 0x100000, URZ ;  /* 0x00100000080c7890 */ /* 0x000fc8000fffe1ff */
[----:B------:R-:W-:Y:S02]  /*0790*/  USHF.L.U32 UR13, UR12, 0xb, URZ ;  /* 0x0000000b0c0d7899 */ /* 0x000fe400080006ff */
[----:B------:R-:W-:Y:S02]  /*07a0*/  USHF.L.U32 UR12, UR12, 0x1, URZ ;  /* 0x000000010c0c7899 */ /* 0x000fe400080006ff */
[----:B------:R-:W-:-:S04]  /*07b0*/  UIADD3 UR14, UPT, UPT, -UR6, 0x100000, URZ ;  /* 0x00100000060e7890 */ /* 0x000fc8000fffe1ff */
[----:B------:R-:W-:Y:S02]  /*07c0*/  USHF.L.U32 UR15, UR14, 0xb, URZ ;  /* 0x0000000b0e0f7899 */ /* 0x000fe400080006ff */
[----:B------:R-:W-:Y:S01]  /*07d0*/  USHF.L.U32 UR14, UR14, 0x1, URZ ;  /* 0x000000010e0e7899 */ /* 0x000fe200080006ff */
[----:B------:R-:W-:Y:S01]  /*07e0*/  ELECT P0, URZ, PT ;  /* 0x0000000000ff782f */ /* 0x000fe20003800000 */
[----:B------:R-:W3:Y:S02]  /*07f0*/  FENCE.VIEW.ASYNC.S ;  /* 0x00000000000073c6 */ /* 0x000ee40000000000 */
[----:B---3--:R3:W1:Y:S08]  /*0800*/  SYNCS.EXCH.64 URZ, [UR9+0x80], UR12 ;  /* 0x0000800c09ff75b2 */ /* 0x0086700008000100 */
[----:B------:R3:W1:Y:S01]  /*0810*/  SYNCS.EXCH.64 URZ, [UR9+0x90], UR14 ;  /* 0x0000900e09ff75b2 */ /* 0x0006620008000100 */
[----:B------:R3:W1:Y:S01]  /*0820*/  SYNCS.EXCH.64 URZ, [UR9+0x88], UR12 ;  /* 0x0000880c09ff75b2 */ /* 0x0006620008000100 */
[----:B------:R3:W1:Y:S01]  /*0830*/  SYNCS.EXCH.64 URZ, [UR9+0x98], UR14 ;  /* 0x0000980e09ff75b2 */ /* 0x0006620008000100 */
[----:B------:R-:W-:Y:S01]  /*0840*/  NOP ;  /* 0x0000000000007918 */ /* 0x000fe20000000000 */
.L_x_10:
[----:B------:R-:W2:Y:S01]  /*0850*/  SHFL.IDX PT, R0, R173, RZ, 0x1f ;  /* 0x00001fffad007589 */ /* 0x000ea200000e0000 */
[----:B------:R-:W-:Y:S01]  /*0860*/  NOP ;  /* 0x0000000000007918 */ /* 0x000fe20000000000 */
[----:B--2---:R-:W-:-:S13]  /*0870*/  ISETP.NE.AND P0, PT, R0, 0x3, PT ;  /* 0x000000030000780c */ /* 0x004fda0003f05270 */
[----:B------:R-:W-:Y:S05]  /*0880*/  @P0 BRA `(.L_x_11) ;  /* 0x00000000002c0947 */ /* 0x000fea0003800000 */
[----:B------:R-:W-:Y:S01]  /*0890*/  UMOV UR8, 0x400 ;  /* 0x0000040000087882 */ /* 0x000fe20000000000 */
[----:B------:R-:W-:Y:S01]  /*08a0*/  UMOV UR6, 0x20 ;  /* 0x0000002000067882 */ /* 0x000fe20000000000 */
[----:B------:R-:W-:Y:S02]  /*08b0*/  ULEA UR8, UR37, UR8, 0x18 ;  /* 0x0000000825087291 */ /* 0x000fe4000f8ec0ff */
[----:B---3--:R-:W-:-:S04]  /*08c0*/  UIADD3 UR12, UPT, UPT, -UR6, 0x100000, URZ ;  /* 0x00100000060c7890 */ /* 0x008fc8000fffe1ff */
[----:B------:R-:W-:Y:S02]  /*08d0*/  USHF.L.U32 UR13, UR12, 0xb, URZ ;  /* 0x0000000b0c0d7899 */ /* 0x000fe400080006ff */
[----:B------:R-:W-:Y:S01]  /*08e0*/  USHF.L.U32 UR12, UR12, 0x1, URZ ;  /* 0x000000010c0c7899 */ /* 0x000fe200080006ff */
[----:B------:R-:W-:Y:S01]  /*08f0*/  ELECT P0, URZ, PT ;  /* 0x0000000000ff782f */ /* 0x000fe20003800000 */
[----:B------:R-:W2:Y:S10]  /*0900*/  FENCE.VIEW.ASYNC.S ;  /* 0x00000000000073c6 */ /* 0x000eb40000000000 */
[----:B--2---:R2:W3:Y:S01]  /*0910*/  SYNCS.EXCH.64 URZ, [UR8+0xa0], UR12 ;  /* 0x0000a00c08ff75b2 */ /* 0x0044e20008000100 */
[----:B------:R2:W1:Y:S01]  /*0920*/  SYNCS.EXCH.64 URZ, [UR8+0xa8], UR12 ;  /* 0x0000a80c08ff75b2 */ /* 0x0004620008000100 */
[----:B------:R-:W-:Y:S01]  /*0930*/  NOP ;  /* 0x0000000000007918 */ /* 0x000fe20000000000 */
.L_x_11:
[----:B------:R-:W4:Y:S01]  /*0940*/  SHFL.IDX PT, R0, R173, RZ, 0x1f ;  /* 0x00001fffad007589 */ /* 0x000f2200000e0000 */
[----:B------:R-:W-:Y:S01]  /*0950*/  NOP ;  /* 0x0000000000007918 */ /* 0x000fe20000000000 */
[----:B----4-:R-:W-:-:S13]  /*0960*/  ISETP.NE.AND P0, PT, R0, 0x4, PT ;  /* 0x000000040000780c */ /* 0x010fda0003f05270 */
[----:B------:R-:W-:Y:S05]  /*0970*/  @P0 BRA `(.L_x_12) ;  /* 0x0000000000480947 */ /* 0x000fea0003800000 */
[----:B---3--:R-:W-:Y:S01]  /*0980*/  UMOV UR9, 0x1e0 ;  /* 0x000001e000097882 */ /* 0x008fe20000000000 */
[----:B--2---:R-:W-:Y:S01]  /*0990*/  UMOV UR8, 0x400 ;  /* 0x0000040000087882 */ /* 0x004fe20000000000 */
[----:B------:R-:W-:Y:S01]  /*09a0*/  USEL UR9, UR9, 0x1a0, UP5 ;  /* 0x000001a009097887 */ /* 0x000fe2000a800000 */
        /* <DEDUP_REMOVED lines=9> */
[----:B------:R-:W2:Y:S02]  /*0a40*/  FENCE.VIEW.ASYNC.S ;  /* 0x00000000000073c6 */ /* 0x000ea40000000000 */
[----:B--2---:R4:W2:Y:S08]  /*0a50*/  SYNCS.EXCH.64 URZ, [UR8+0xb0], UR12 ;  /* 0x0000b00c08ff75b2 */ /* 0x0048b00008000100 */
[----:B------:R4:W3:Y:S01]  /*0a60*/  SYNCS.EXCH.64 URZ, [UR8+0xc0], UR14 ;  /* 0x0000c00e08ff75b2 */ /* 0x0008e20008000100 */
[----:B------:R4:W1:Y:S01]  /*0a70*/  SYNCS.EXCH.64 URZ, [UR8+0xb8], UR12 ;  /* 0x0000b80c08ff75b2 */ /* 0x0008620008000100 */
[----:B------:R4:W1:Y:S02]  /*0a80*/  SYNCS.EXCH.64 URZ, [UR8+0xc8], UR14 ;  /* 0x0000c80e08ff75b2 */ /* 0x0008640008000100 */
[----:B----4-:R-:W-:Y:S01]  /*0a90*/  NOP ;  /* 0x0000000000007918 */ /* 0x010fe20000000000 */
.L_x_12:
[----:B------:R-:W4:Y:S01]  /*0aa0*/  SHFL.IDX PT, R0, R173, RZ, 0x1f ;  /* 0x00001fffad007589 */ /* 0x000f2200000e0000 */
[----:B------:R-:W-:Y:S01]  /*0ab0*/  NOP ;  /* 0x0000000000007918 */ /* 0x000fe20000000000 */
[----:B----4-:R-:W-:-:S13]  /*0ac0*/  ISETP.NE.AND P0, PT, R0, 0x5, PT ;  /* 0x000000050000780c */ /* 0x010fda0003f05270 */
[----:B------:R-:W-:Y:S05]  /*0ad0*/  @P0 BRA `(.L_x_13) ;  /* 0x0000000000540947 */ /* 0x000fea0003800000 */
[----:B---3--:R-:W-:Y:S01]  /*0ae0*/  UMOV UR9, 0x400 ;  /* 0x0000040000097882 */ /* 0x008fe20000000000 */
[----:B--2---:R-:W-:Y:S01]  /*0af0*/  UMOV UR8, 0x1 ;  /* 0x0000000100087882 */ /* 0x004fe20000000000 */
        /* <DEDUP_REMOVED lines=13> */
[----:B------:R4:W1:Y:S01]  /*0bd0*/  SYNCS.EXCH.64 URZ, [UR9+0xf8], UR14 ;  /* 0x0000f80e09ff75b2 */ /* 0x0008620008000100 */
[----:B------:R4:W1:Y:S01]  /*0be0*/  SYNCS.EXCH.64 URZ, [UR9+0xe0], UR12 ;  /* 0x0000e00c09ff75b2 */ /* 0x0008620008000100 */
[----:B------:R4:W1:Y:S01]  /*0bf0*/  SYNCS.EXCH.64 URZ, [UR9+0x100], UR14 ;  /* 0x0001000e09ff75b2 */ /* 0x0008620008000100 */
[----:B------:R4:W1:Y:S01]  /*0c00*/  SYNCS.EXCH.64 URZ, [UR9+0xe8], UR12 ;  /* 0x0000e80c09ff75b2 */ /* 0x0008620008000100 */
[----:B------:R4:W1:Y:S02]  /*0c10*/  SYNCS.EXCH.64 URZ, [UR9+0x108], UR14 ;  /* 0x0001080e09ff75b2 */ /* 0x0008640008000100 */
[----:B----4-:R-:W-:Y:S01]  /*0c20*/  NOP ;  /* 0x0000000000007918 */ /* 0x010fe20000000000 */
.L_x_13:
[----:B------:R-:W4:Y:S01]  /*0c30*/  SHFL.IDX PT, R0, R173, RZ, 0x1f ;  /* 0x00001fffad007589 */ /* 0x000f2200000e0000 */
[----:B------:R-:W-:Y:S01]  /*0c40*/  ISETP.NE.OR P1, PT, RZ, UR10, !P1 ;  /* 0x0000000aff007c0c */ /* 0x000fe2000cf25670 */
[----:B------:R-:W-:Y:S01]  /*0c50*/  NOP ;  /* 0x0000000000007918 */ /* 0x000fe20000000000 */
[----:B----4-:R-:W-:-:S13]  /*0c60*/  ISETP.NE.AND P0, PT, R0, 0x3, PT ;  /* 0x000000030000780c */ /* 0x010fda0003f05270 */
[----:B------:R-:W-:Y:S05]  /*0c70*/  @P0 BRA `(.L_x_14) ;  /* 0x0000000000340947 */ /* 0x000fea0003800000 */
[----:B--2---:R-:W-:Y:S01]  /*0c80*/  UMOV UR8, 0x400 ;  /* 0x0000040000087882 */ /* 0x004fe20000000000 */
[----:B------:R-:W-:Y:S01]  /*0c90*/  UMOV UR6, 0x20 ;  /* 0x0000002000067882 */ /* 0x000fe20000000000 */
[----:B------:R-:W-:Y:S02]  /*0ca0*/  ULEA UR8, UR37, UR8, 0x18 ;  /* 0x0000000825087291 */ /* 0x000fe4000f8ec0ff */
[----:B---3--:R-:W-:-:S04]  /*0cb0*/  UIADD3 UR12, UPT, UPT, -UR6, 0x100000, URZ ;  /* 0x00100000060c7890 */ /* 0x008fc8000fffe1ff */
[----:B------:R-:W-:Y:S02]  /*0cc0*/  USHF.L.U32 UR13, UR12, 0xb, URZ ;  /* 0x0000000b0c0d7899 */ /* 0x000fe400080006ff */
[----:B------:R-:W-:Y:S01]  /*0cd0*/  USHF.L.U32 UR12, UR12, 0x1, URZ ;  /* 0x000000010c0c7899 */ /* 0x000fe200080006ff */
[----:B------:R-:W-:Y:S01]  /*0ce0*/  ELECT P0, URZ, PT ;  /* 0x0000000000ff782f */ /* 0x000fe20003800000 */
[----:B------:R-:W2:Y:S10]  /*0cf0*/  FENCE.VIEW.ASYNC.S ;  /* 0x00000000000073c6 */ /* 0x000eb40000000000 */
[----:B--2---:R4:W2:Y:S01]  /*0d00*/  SYNCS.EXCH.64 URZ, [UR8+0x110], UR12 ;  /* 0x0001100c08ff75b2 */ /* 0x0048a20008000100 */
[----:B------:R4:W3:Y:S01]  /*0d10*/  SYNCS.EXCH.64 URZ, [UR8+0x120], UR12 ;  /* 0x0001200c08ff75b2 */ /* 0x0008e20008000100 */
[----:B------:R4:W1:Y:S01]  /*0d20*/  SYNCS.EXCH.64 URZ, [UR8+0x118], UR12 ;  /* 0x0001180c08ff75b2 */ /* 0x0008620008000100 */
[----:B------:R4:W1:Y:S02]  /*0d30*/  SYNCS.EXCH.64 URZ, [UR8+0x128], UR12 ;  /* 0x0001280c08ff75b2 */ /* 0x0008640008000100 */
[----:B----4-:R-:W-:Y:S01]  /*0d40*/  NOP ;  /* 0x0000000000007918 */ /* 0x010fe20000000000 */
.L_x_14:
[----:B------:R-:W-:Y:S01]  /*0d50*/  VOTEU.ALL UP1, P1 ;  /* 0x0000000000ff7886 */ /* 0x000fe20000820000 */
[----:B--2---:R-:W2:Y:S01]  /*0d60*/  LDCU UR8, c[0x0][0x36c] ;  /* 0x00006d80ff0877ac */ /* 0x004ea20008000800 */
[----:B------:R-:W-:Y:S01]  /*0d70*/  NOP ;  /* 0x0000000000007918 */ /* 0x000fe20000000000 */
[----:B------:R-:W-:Y:S01]  /*0d80*/  LOP3.LUT R10, R189, 0x1f, RZ, 0xc0, !PT ;  /* 0x0000001fbd0a7812 */ /* 0x000fe200078ec0ff */
[----:B---3--:R-:W-:Y:S01]  /*0d90*/  UMOV UR12, 0x20 ;  /* 0x00000020000c7882 */ /* 0x008fe20000000000 */
[----:B------:R-:W-:Y:S01]  /*0da0*/  @!UP1 UMOV UR6, 0x400 ;  /* 0x0000040000069882 */ /* 0x000fe20000000000 */
[----:B------:R-:W-:-:S04]  /*0db0*/  @!UP1 UIADD3 UR12, UPT, UPT, -UR12, 0x100000, URZ ;  /* 0x001000000c0c9890 */ /* 0x000fc8000fffe1ff */
[----:B------:R-:W-:Y:S02]  /*0dc0*/  @!UP1 USHF.L.U32 UR13, UR12, 0xb, URZ ;  /* 0x0000000b0c0d9899 */ /* 0x000fe400080006ff */
[----:B------:R-:W-:Y:S02]  /*0dd0*/  @!UP1 USHF.L.U32 UR12, UR12, 0x1, URZ ;  /* 0x000000010c0c9899 */ /* 0x000fe400080006ff */
[----:B------:R-:W-:Y:S01]  /*0de0*/  @!UP1 ULEA UR6, UR37, UR6, 0x18 ;  /* 0x0000000625069291 */ /* 0x000fe2000f8ec0ff */
[----:B------:R-:W-:Y:S01]  /*0df0*/  VOTEU.ALL UP1, P1 ;  /* 0x0000000000ff7886 */ /* 0x000fe20000820000 */
[----:B------:R-:W-:Y:S01]  /*0e00*/  UISETP.NE.AND UP4, UPT, UR10, URZ, UPT ;  /* 0x000000ff0a00728c */ /* 0x000fe2000bf85270 */
[----:B------:R-:W3:Y:S09]  /*0e10*/  FENCE.VIEW.ASYNC.S ;  /* 0x00000000000073c6 */ /* 0x000ef20000000000 */
[----:B---3--:R3:W4:Y:S01]  /*0e20*/  @!UP1 SYNCS.EXCH.64 URZ, [UR6+0x130], UR12 ;  /* 0x0001300c06ff95b2 */ /* 0x0087220008000100 */
[----:B--2---:R-:W-:-:S09]  /*0e30*/  UISETP.EQ.U32.AND UP1, UPT, UR8, 0x1, UPT ;  /* 0x000000010800788c */ /* 0x004fd2000bf22070 */
[----:B------:R-:W-:Y:S05]  /*0e40*/  BRA.U !UP1, `(.L_x_15) ;  /* 0x0000000109087547 */ /* 0x000fea000b800000 */
[----:B-1--4-:R-:W-:Y:S01]  /*0e50*/  UCGABAR_ARV ;  /* 0x00000000000079c7 */ /* 0x012fe20008000000 */
[----:B------:R-:W-:Y:S05]  /*0e60*/  BRA `(.L_x_16) ;  /* 0x0000000000047947 */ /* 0x000fea0003800000 */
.L_x_15:
[----:B-1--4-:R-:W-:Y:S01]  /*0e70*/  NOP ;  /* 0x0000000000007918 */ /* 0x012fe20000000000 */
.L_x_16:
[----:B------:R-:W1:Y:S01]  /*0e80*/  S2R R20, SR_CTAID.Y ;  /* 0x0000000000147919 */ /* 0x000e620000002600 */
[----:B------:R-:W-:-:S05]  /*0e90*/  CS2R.32 R170, SR_CgaSize ;  /* 0x0000000000aa7805 */ /* 0x000fca0000008a00 */
[----:B------:R-:W-:-:S05]  /*0ea0*/  IMAD R170, R170, -0xa0, RZ ;  /* 0xffffff60aaaa7824 */ /* 0x000fca00078e02ff */
[----:B---3--:R-:W-:-:S14]  /*0eb0*/  R2UR UR6, R170 ;  /* 0x00000000aa0672ca */ /* 0x008fdc00000e0000 */
[----:B------:R-:W2:Y:S01]  /*0ec0*/  LDCU UR6, c[0x0][UR6+0x2b4] ;  /* 0x00005680060677ac */ /* 0x000ea20008000800 */
[----:B------:R-:W-:-:S05]  /*0ed0*/  CS2R.32 R0, SR_CgaSize ;  /* 0x0000000000007805 */ /* 0x000fca0000008a00 */
[----:B------:R-:W-:-:S06]  /*0ee0*/  IMAD R0, R0, -0xa0, RZ ;  /* 0xffffff6000007824 */ /* 0x000fcc00078e02ff */
[----:B------:R-:W3:Y:S01]  /*0ef0*/  LDC R0, c[0x0][R0+0x2a4] ;  /* 0x0000a90000007b82 */ /* 0x000ee20000000800 */
[----:B------:R-:W-:Y:S01]  /*0f00*/  PRMT R8, RZ, 0x7610, R8 ;  /* 0x00007610ff087816 */ /* 0x000fe20000000008 */
[----:B------:R-:W4:Y:S01]  /*0f10*/  S2R R11, SR_CTAID.X ;  /* 0x00000000000b7919 */ /* 0x000f220000002500 */
[----:B------:R-:W-:-:S05]  /*0f20*/  CS2R.32 R170, SR_CgaSize ;  /* 0x0000000000aa7805 */ /* 0x000fca0000008a00 */
[----:B------:R-:W-:-:S05]  /*0f30*/  IMAD R170, R170, -0xa0, RZ ;  /* 0xffffff60aaaa7824 */ /* 0x000fca00078e02ff */
[----:B------:R-:W-:-:S14]  /*0f40*/  R2UR UR8, R170 ;  /* 0x00000000aa0872ca */ /* 0x000fdc00000e0000 */
[----:B------:R-:W3:Y:S01]  /*0f50*/  LDCU UR8, c[0x0][UR8+0x2b0] ;  /* 0x00005600080877ac */ /* 0x000ee20008000800 */
[----:B------:R-:W-:Y:S01]  /*0f60*/  UISETP.NE.AND UP2, UPT, UR10, 0x2, UPT ;  /* 0x000000020a00788c */ /* 0x000fe2000bf45270 */
[----:B------:R-:W2:Y:S01]  /*0f70*/  LDC R9, c[0x0][0xb24] ;  /* 0x0002c900ff097b82 */ /* 0x000ea20000000800 */
[----:B------:R-:W-:-:S05]  /*0f80*/  CS2R.32 R2, SR_CgaSize ;  /* 0x0000000000027805 */ /* 0x000fca0000008a00 */
[----:B------:R-:W-:-:S06]  /*0f90*/  IMAD R2, R2, -0xa0, RZ ;  /* 0xffffff6002027824 */ /* 0x000fcc00078e02ff */
[----:B------:R-:W3:Y:S08]  /*0fa0*/  LDC R2, c[0x0][R2+0x2a0] ;  /* 0x0000a80002027b82 */ /* 0x000ef00000000800 */
[----:B------:R-:W3:Y:S01]  /*0fb0*/  LDC R72, c[0x0][0xb24] ;  /* 0x0002c900ff487b82 */ /* 0x000ee20000000800 */
[----:B-1----:R-:W-:-:S07]  /*0fc0*/  I2FP.F32.U32 R3, R20 ;  /* 0x0000001400037245 */ /* 0x002fce0000201000 */
[----:B------:R-:W1:Y:S01]  /*0fd0*/  S2UR UR36, SR_CTAID.Z ;  /* 0x00000000002479c3 */ /* 0x000e620000002700 */
[----:B--2---:R-:W-:Y:S01]  /*0fe0*/  ISETP.GE.AND P0, PT, R9, 0x1, PT ;  /* 0x000000010900780c */ /* 0x004fe20003f06270 */
[----:B----4-:R-:W-:Y:S01]  /*0ff0*/  IMAD.MOV.U32 R21, RZ, RZ, R11 ;  /* 0x000000ffff157224 */ /* 0x010fe200078e000b */
[----:B------:R-:W-:Y:S01]  /*1000*/  I2FP.F32.U32 R4, R11 ;  /* 0x0000000b00047245 */ /* 0x000fe20000201000 */
[----:B------:R-:W-:Y:S01]  /*1010*/  FMUL R3, R3, UR6 ;  /* 0x0000000603037c20 */ /* 0x000fe20008400000 */
[----:B------:R-:W2:Y:S03]  /*1020*/  LDCU UR6, c[0x0][0xb30] ;  /* 0x00016600ff0677ac */ /* 0x000ea60008000800 */
[----:B---3--:R-:W-:Y:S01]  /*1030*/  FMUL R4, R4, UR8 ;  /* 0x0000000804047c20 */ /* 0x008fe20008400000 */
[----:B------:R-:W3:Y:S08]  /*1040*/  F2I.U32.TRUNC.NTZ R147, R3 ;  /* 0x0000000300937305 */ /* 0x000ef0000020f000 */
[----:B------:R-:W4:Y:S01]  /*1050*/  F2I.U32.TRUNC.NTZ R170, R4 ;  /* 0x0000000400aa7305 */ /* 0x000f22000020f000 */
[----:B--2---:R-:W-:Y:S01]  /*1060*/  UISETP.NE.AND UP3, UPT, UR6, 0x1, UPT ;  /* 0x000000010600788c */ /* 0x004fe2000bf65270 */
[----:B---3--:R-:W-:-:S05]  /*1070*/  IADD3 R147, PT, PT, -R147, RZ, RZ ;  /* 0x000000ff93937210 */ /* 0x008fca0007ffe1ff */
[----:B------:R-:W-:Y:S01]  /*1080*/  IMAD R147, R0, R147, R20 ;  /* 0x0000009300937224 */ /* 0x000fe200078e0214 */
[----:B------:R-:W-:Y:S01]  /*1090*/  PRMT R0, RZ, 0x7610, R0 ;  /* 0x00007610ff007816 */ /* 0x000fe20000000000 */
[----:B----4-:R-:W-:-:S04]  /*10a0*/  IMAD.MOV R170, RZ, RZ, -R170 ;  /* 0x000000ffffaa7224 */ /* 0x010fc800078e0aaa */
[----:B------:R-:W-:Y:S01]  /*10b0*/  IMAD R170, R2, R170, R11 ;  /* 0x000000aa02aa7224 */ /* 0x000fe200078e020b */
[----:B-1----:R-:W-:Y:S06]  /*10c0*/  BRA.U UP4, `(.L_x_17) ;  /* 0x0000000104247547 */ /* 0x002fec000b800000 */
[----:B------:R-:W-:Y:S01]  /*10d0*/  ISETP.NE.AND P1, PT, R147, RZ, PT ;  /* 0x000000ff9300720c */ /* 0x000fe20003f25270 */
[----:B------:R-:W-:Y:S01]  /*10e0*/  IMAD.MOV.U32 R0, RZ, RZ, 0x3 ;  /* 0x00000003ff007424 */ /* 0x000fe200078e00ff */
[C---:B------:R-:W-:Y:S02]  /*10f0*/  LOP3.LUT R3, R170.reuse, 0xfffffffe, RZ, 0xc0, !PT ;  /* 0xfffffffeaa037812 */ /* 0x040fe400078ec0ff */
[----:B------:R-:W-:Y:S02]  /*1100*/  ISETP.LT.U32.OR P1, PT, R170, 0x2, !P1 ;  /* 0x00000002aa00780c */ /* 0x000fe40004f21470 */
[----:B------:R-:W-:Y:S02]  /*1110*/  SHF.L.U32 R0, R0, R3, RZ ;  /* 0x0000000300007219 */ /* 0x000fe400000006ff */
[----:B------:R-:W-:Y:S02]  /*1120*/  SEL R5, RZ, 0x1, !P1 ;  /* 0x00000001ff057807 */ /* 0x000fe40004800000 */
[----:B------:R-:W-:-:S05]  /*1130*/  SEL R2, RZ, 0x2, !P1 ;  /* 0x00000002ff027807 */ /* 0x000fca0004800000 */
[----:B------:R-:W-:-:S05]  /*1140*/  IMAD.IADD R2, R5, 0x1, R2 ;  /* 0x0000000105027824 */ /* 0x000fca00078e0202 */
[----:B------:R-:W-:Y:S02]  /*1150*/  PRMT R8, R2, 0x7610, R8 ;  /* 0x0000761002087816 */ /* 0x000fe40000000008 */
.L_x_17:
[----:B------:R-:W-:Y:S05]  /*1160*/  @!P0 BRA `(.L_x_18) ;  /* 0x0000000000b88947 */ /* 0x000fea0003800000 */
[----:B------:R-:W1:Y:S01]  /*1170*/  LDC.64 R4, c[0x0][0xb18] ;  /* 0x0002c600ff047b82 */ /* 0x000e620000000a00 */
[----:B------:R-:W-:-:S07]  /*1180*/  ISETP.NE.AND P0, PT, R9, 0x1, PT ;  /* 0x000000010900780c */ /* 0x000fce0003f05270 */
[----:B------:R-:W2:Y:S08]  /*1190*/  LDC R14, c[0x0][0xb0c] ;  /* 0x0002c300ff0e7b82 */ /* 0x000eb00000000800 */
[----:B------:R-:W3:Y:S08]  /*11a0*/  LDC R13, c[0x0][0x370] ;  /* 0x0000dc00ff0d7b82 */ /* 0x000ef00000000800 */
[----:B------:R-:W4:Y:S01]  /*11b0*/  LDC R16, c[0x0][0x374] ;  /* 0x0000dd00ff107b82 */ /* 0x000f220000000800 */
[----:B-1----:R-:W-:-:S07]  /*11c0*/  ISETP.NE.AND P1, PT, R4, 0x1, PT ;  /* 0x000000010400780c */ /* 0x002fce0003f25270 */
[----:B------:R-:W3:Y:S01]  /*11d0*/  LDC.64 R6, c[0x0][0xb10] ;  /* 0x0002c400ff067b82 */ /* 0x000ee20000000a00 */
[----:B--2---:R-:W-:-:S07]  /*11e0*/  ISETP.NE.AND P2, PT, R14, 0x1, PT ;  /* 0x000000010e00780c */ /* 0x004fce0003f45270 */
[----:B------:R-:W1:Y:S08]  /*11f0*/  LDC R12, c[0x0][0xb20] ;  /* 0x0002c800ff0c7b82 */ /* 0x000e700000000800 */
[----:B------:R-:W2:Y:S01]  /*1200*/  LDC.64 R2, c[0x0][0xb28] ;  /* 0x0002ca00ff027b82 */ /* 0x000ea20000000a00 */
[----:B----4-:R-:W-:-:S04]  /*1210*/  IMAD.HI.U32 R15, R16, R5, RZ ;  /* 0x00000005100f7227 */ /* 0x010fc800078e00ff */
[----:B------:R-:W-:-:S04]  /*1220*/  IMAD.HI.U32 R5, R20, R5, RZ ;  /* 0x0000000514057227 */ /* 0x000fc800078e00ff */
[----:B---3--:R-:W-:-:S04]  /*1230*/  IMAD.HI.U32 R18, R13, R6, RZ ;  /* 0x000000060d127227 */ /* 0x008fc800078e00ff */
[C---:B------:R-:W-:Y:S01]  /*1240*/  IMAD.HI.U32 R22, R11.reuse, R6, RZ ;  /* 0x000000060b167227 */ /* 0x040fe200078e00ff */
[-C--:B------:R-:W-:Y:S02]  /*1250*/  @P2 SHF.R.U32.HI R13, RZ, R7.reuse, R18 ;  /* 0x00000007ff0d2219 */ /* 0x080fe40000011612 */
[-C--:B-1----:R-:W-:Y:S02]  /*1260*/  @P1 SHF.R.U32.HI R16, RZ, R12.reuse, R15 ;  /* 0x0000000cff101219 */ /* 0x082fe4000001160f */
[----:B------:R-:W-:Y:S02]  /*1270*/  SHF.R.U32.HI R5, RZ, R12, R5 ;  /* 0x0000000cff057219 */ /* 0x000fe40000011605 */
[----:B------:R-:W-:Y:S02]  /*1280*/  SHF.R.U32.HI R22, RZ, R7, R22 ;  /* 0x00000007ff167219 */ /* 0x000fe40000011616 */
[----:B------:R-:W-:Y:S01]  /*1290*/  SEL R5, R20, R5, !P1 ;  /* 0x0000000514057207 */ /* 0x000fe20004800000 */
[----:B--2---:R-:W-:Y:S01]  /*12a0*/  IMAD.HI.U32 R18, R16, R2, RZ ;  /* 0x0000000210127227 */ /* 0x004fe200078e00ff */
[----:B------:R-:W-:-:S02]  /*12b0*/  SEL R21, R11, R22, !P2 ;  /* 0x000000160b157207 */ /* 0x000fc40005000000 */
[----:B------:R-:W-:Y:S01]  /*12c0*/  IADD3 R7, PT, PT, -R5, RZ, RZ ;  /* 0x000000ff05077210 */ /* 0x000fe20007ffe1ff */
[----:B------:R-:W-:Y:S01]  /*12d0*/  IMAD.HI.U32 R6, R13, R2, RZ ;  /* 0x000000020d067227 */ /* 0x000fe200078e00ff */
[----:B------:R-:W-:-:S03]  /*12e0*/  @P0 SHF.R.U32.HI R16, RZ, R3, R18 ;  /* 0x00000003ff100219 */ /* 0x000fc60000011612 */
[----:B------:R-:W-:Y:S01]  /*12f0*/  IMAD R7, R4, R7, R20 ;  /* 0x0000000704077224 */ /* 0x000fe200078e0214 */
[----:B------:R-:W-:Y:S01]  /*1300*/  @P0 SHF.R.U32.HI R13, RZ, R3, R6 ;  /* 0x00000003ff0d0219 */ /* 0x000fe20000011606 */
[----:B------:R-:W-:-:S04]  /*1310*/  IMAD R16, R16, R9, RZ ;  /* 0x0000000910107224 */ /* 0x000fc800078e02ff */
[----:B------:R-:W-:Y:S01]  /*1320*/  IMAD R6, R13, R9, RZ ;  /* 0x000000090d067224 */ /* 0x000fe200078e02ff */
[----:B------:R-:W-:-:S04]  /*1330*/  ISETP.GE.AND P1, PT, R5, R16, PT ;  /* 0x000000100500720c */ /* 0x000fc80003f26270 */
[----:B------:R-:W-:Y:S01]  /*1340*/  ISETP.GE.OR P1, PT, R21, R6, P1 ;  /* 0x000000061500720c */ /* 0x000fe20000f26670 */
[----:B------:R-:W-:-:S05]  /*1350*/  IMAD.HI.U32 R6, R5, R2, RZ ;  /* 0x0000000205067227 */ /* 0x000fca00078e00ff */
[----:B------:R-:W-:-:S04]  /*1360*/  SHF.R.U32.HI R6, RZ, R3, R6 ;  /* 0x00000003ff067219 */ /* 0x000fc80000011606 */
[----:B------:R-:W-:-:S03]  /*1370*/  SEL R6, R5, R6, !P0 ;  /* 0x0000000605067207 */ /* 0x000fc60004000000 */
[----:B------:R-:W-:Y:S01]  /*1380*/  @!P1 IMAD.HI.U32 R12, R21, R2, RZ ;  /* 0x00000002150c9227 */ /* 0x000fe200078e00ff */
[----:B------:R-:W-:-:S04]  /*1390*/  IADD3 R2, PT, PT, -R6, RZ, RZ ;  /* 0x000000ff06027210 */ /* 0x000fc80007ffe1ff */
[----:B------:R-:W-:Y:S01]  /*13a0*/  @!P1 SHF.R.U32.HI R12, RZ, R3, R12 ;  /* 0x00000003ff0c9219 */ /* 0x000fe2000001160c */
[----:B------:R-:W-:-:S03]  /*13b0*/  IMAD R2, R9, R2, R5 ;  /* 0x0000000209027224 */ /* 0x000fc600078e0205 */
[----:B------:R-:W-:-:S05]  /*13c0*/  @!P1 SEL R3, R21, R12, !P0 ;  /* 0x0000000c15039207 */ /* 0x000fca0004000000 */
[--C-:B------:R-:W-:Y:S02]  /*13d0*/  @!P1 IMAD.IADD R6, R6, 0x1, -R3.reuse ;  /* 0x0000000106069824 */ /* 0x100fe400078e0a03 */
[----:B------:R-:W-:Y:S01]  /*13e0*/  @!P1 IMAD R3, R2, R13, R3 ;  /* 0x0000000d02039224 */ /* 0x000fe200078e0203 */
[----:B------:R-:W-:Y:S01]  /*13f0*/  IADD3 R2, PT, PT, -R21, RZ, RZ ;  /* 0x000000ff15027210 */ /* 0x000fe20007ffe1ff */
[----:B------:R-:W-:Y:S02]  /*1400*/  @!P1 IMAD R5, R6, R9, R21 ;  /* 0x0000000906059224 */ /* 0x000fe400078e0215 */
[----:B------:R-:W-:Y:S02]  /*1410*/  @!P1 IMAD.MOV.U32 R21, RZ, RZ, R3 ;  /* 0x000000ffff159224 */ /* 0x000fe400078e0003 */
[----:B------:R-:W-:Y:S02]  /*1420*/  IMAD R2, R14, R2, R11 ;  /* 0x000000020e027224 */ /* 0x000fe400078e020b */
[----:B------:R-:W-:-:S02]  /*1430*/  IMAD R20, R5, R4, R7 ;  /* 0x0000000405147224 */ /* 0x000fc400078e0207 */
[----:B------:R-:W-:Y:S02]  /*1440*/  IMAD R21, R21, R14, R2 ;  /* 0x0000000e15157224 */ /* 0x000fe400078e0202 */
.L_x_18:
[----:B------:R-:W-:Y:S05]  /*1450*/  BRA.U UP3, `(.L_x_19) ;  /* 0x0000000103407547 */ /* 0x000fea000b800000 */
[----:B------:R-:W1:Y:S08]  /*1460*/  LDC.64 R4, c[0x0][0xb10] ;  /* 0x0002c400ff047b82 */ /* 0x000e700000000a00 */
[----:B------:R-:W2:Y:S08]  /*1470*/  LDC.64 R2, c[0x0][0xb18] ;  /* 0x0002c600ff027b82 */ /* 0x000eb00000000a00 */
[----:B------:R-:W3:Y:S08]  /*1480*/  LDC R6, c[0x0][0xb20] ;  /* 0x0002c800ff067b82 */ /* 0x000ef00000000800 */
[----:B------:R-:W4:Y:S01]  /*1490*/  LDC R12, c[0x0][0xb0c] ;  /* 0x0002c300ff0c7b82 */ /* 0x000f220000000800 */
[----:B-1----:R-:W-:-:S05]  /*14a0*/  IMAD.HI.U32 R4, R21, R4, RZ ;  /* 0x0000000415047227 */ /* 0x002fca00078e00ff */
[----:B------:R-:W-:Y:S01]  /*14b0*/  SHF.R.U32.HI R4, RZ, R5, R4 ;  /* 0x00000005ff047219 */ /* 0x000fe20000011604 */
[----:B--2---:R-:W-:Y:S01]  /*14c0*/  IMAD.HI.U32 R3, R20, R3, RZ ;  /* 0x0000000314037227 */ /* 0x004fe200078e00ff */
[----:B------:R-:W-:-:S04]  /*14d0*/  ISETP.NE.AND P0, PT, R2, 0x1, PT ;  /* 0x000000010200780c */ /* 0x000fc80003f05270 */
[----:B---3--:R-:W-:-:S04]  /*14e0*/  SHF.R.U32.HI R3, RZ, R6, R3 ;  /* 0x00000006ff037219 */ /* 0x008fc80000011603 */
[----:B------:R-:W-:Y:S02]  /*14f0*/  SEL R3, R20, R3, !P0 ;  /* 0x0000000314037207 */ /* 0x000fe40004000000 */
[----:B----4-:R-:W-:-:S04]  /*1500*/  ISETP.NE.AND P1, PT, R12, 0x1, PT ;  /* 0x000000010c00780c */ /* 0x010fc80003f25270 */
[----:B------:R-:W-:-:S05]  /*1510*/  SEL R6, R21, R4, !P1 ;  /* 0x0000000415067207 */ /* 0x000fca0004800000 */
[----:B------:R-:W-:Y:S02]  /*1520*/  IMAD.IADD R4, R3, 0x1, -R6 ;  /* 0x0000000103047824 */ /* 0x000fe400078e0a06 */
[----:B------:R-:W-:Y:S02]  /*1530*/  IMAD.IADD R3, R6, 0x1, -R3 ;  /* 0x0000000106037824 */ /* 0x000fe400078e0a03 */
[----:B------:R-:W-:Y:S02]  /*1540*/  IMAD R21, R4, R12, R21 ;  /* 0x0000000c04157224 */ /* 0x000fe400078e0215 */
[----:B------:R-:W-:Y:S02]  /*1550*/  IMAD R20, R3, R2, R20 ;  /* 0x0000000203147224 */ /* 0x000fe400078e0214 */
.L_x_19:
[----:B------:R-:W-:Y:S05]  /*1560*/  BRA.U !UP1, `(.L_x_20) ;  /* 0x00000001090c7547 */ /* 0x000fea000b800000 */
[----:B------:R-:W-:Y:S01]  /*1570*/  UCGABAR_WAIT ;  /* 0x0000000000007dc7 */ /* 0x000fe20008000000 */
[----:B------:R-:W-:Y:S01]  /*1580*/  CCTL.IVALL ;  /* 0x00000000ff00798f */ /* 0x000fe20002000000 */
[----:B------:R-:W-:Y:S05]  /*1590*/  BRA `(.L_x_21) ;  /* 0x0000000000047947 */ /* 0x000fea0003800000 */
.L_x_20:
[----:B------:R-:W-:Y:S06]  /*15a0*/  BAR.SYNC.DEFER_BLOCKING 0x0 ;  /* 0x0000000000007b1d */ /* 0x000fec0000010000 */
.L_x_21:
[----:B------:R-:W-:Y:S05]  /*15b0*/  BRA.U UP2, `(.L_x_22) ;  /* 0x0000001502447547 */ /* 0x000fea000b800000 */
[----:B------:R-:W1:Y:S01]  /*15c0*/  LDCU UR15, c[0x0][0x38c] ;  /* 0x00007180ff0f77ac */ /* 0x000e620008000800 */
[----:B------:R-:W2:Y:S01]  /*15d0*/  LDC R9, c[0x0][0x370] ;  /* 0x0000dc00ff097b82 */ /* 0x000ea20000000800 */
[C---:B------:R-:W-:Y:S01]  /*15e0*/  IMAD.SHL.U32 R17, R11.reuse, 0x40, RZ ;  /* 0x000000400b117824 */ /* 0x040fe200078e00ff */
[----:B------:R-:W-:Y:S01]  /*15f0*/  PLOP3.LUT P1, PT, PT, PT, UP5, 0x80, 0x8 ;  /* 0x000000000008781c */ /* 0x000fe20003f2f058 */
[----:B------:R-:W-:Y:S01]  /*1600*/  UISETP.NE.AND UP1, UPT, UR10, URZ, UPT ;  /* 0x000000ff0a00728c */ /* 0x000fe2000bf25270 */
[----:B------:R-:W-:Y:S01]  /*1610*/  ISETP.NE.AND P4, PT, R10, RZ, P5 ;  /* 0x000000ff0a00720c */ /* 0x000fe20002f85270 */
[----:B------:R-:W-:Y:S01]  /*1620*/  IMAD.SHL.U32 R16, R11, 0x80, RZ ;  /* 0x000000800b107824 */ /* 0x000fe200078e00ff */
[----:B------:R-:W-:Y:S01]  /*1630*/  PLOP3.LUT P1, PT, P1, PT, PT, 0x8, 0x80 ;  /* 0x000000000080781c */ /* 0x000fe20000f2e170 */
[----:B------:R-:W-:Y:S01]  /*1640*/  IMAD.MOV.U32 R15, RZ, RZ, 0x1 ;  /* 0x00000001ff0f7424 */ /* 0x000fe200078e00ff */
[----:B------:R-:W3:Y:S01]  /*1650*/  LDC R0, c[0x0][0x374] ;  /* 0x0000dd00ff007b82 */ /* 0x000ee20000000800 */
[----:B------:R-:W-:Y:S01]  /*1660*/  IMAD.MOV.U32 R14, RZ, RZ, RZ ;  /* 0x000000ffff0e7224 */ /* 0x000fe200078e00ff */
[----:B------:R-:W-:Y:S01]  /*1670*/  CS2R R12, SRZ ;  /* 0x00000000000c7805 */ /* 0x000fe2000001ff00 */
[----:B------:R-:W-:Y:S01]  /*1680*/  IMAD.MOV.U32 R10, RZ, RZ, 0x1 ;  /* 0x00000001ff0a7424 */ /* 0x000fe200078e00ff */
[----:B------:R-:W-:Y:S01]  /*1690*/  LOP3.LUT R17, R17, 0x40, RZ, 0xc0, !PT ;  /* 0x0000004011117812 */ /* 0x000fe200078ec0ff */
[----:B------:R-:W4:Y:S01]  /*16a0*/  LDCU.64 UR24, c[0x0][0x348] ;  /* 0x00006900ff1877ac */ /* 0x000f220008000a00 */
[----:B-1----:R-:W-:-:S02]  /*16b0*/  UIADD3 UR4, UPT, UPT, UR15, 0x7f, URZ ;  /* 0x0000007f0f047890 */ /* 0x002fc4000fffe0ff */
[----:B------:R-:W-:Y:S02]  /*16c0*/  USEL UR7, UR7, 0x2, UP1 ;  /* 0x0000000207077887 */ /* 0x000fe40008800000 */
[----:B------:R-:W-:Y:S01]  /*16d0*/  USHF.R.S32.HI UR22, URZ, 0x1f, UR4 ;  /* 0x0000001fff167899 */ /* 0x000fe20008011404 */
[----:B------:R-:W-:-:S03]  /*16e0*/  UMOV UR13, URZ ;  /* 0x000000ff000d7c82 */ /* 0x000fc60008000000 */
[----:B------:R-:W-:Y:S02]  /*16f0*/  ULEA.HI UR22, UR22, UR4, URZ, 0x7 ;  /* 0x0000000416167291 */ /* 0x000fe4000f8f38ff */
[----:B------:R-:W-:Y:S02]  /*1700*/  UIADD3 UR4, UPT, UPT, UR15, -0x1, URZ ;  /* 0xffffffff0f047890 */ /* 0x000fe4000fffe0ff */
[----:B------:R-:W-:Y:S02]  /*1710*/  USHF.R.S32.HI UR22, URZ, 0x7, UR22 ;  /* 0x00000007ff167899 */ /* 0x000fe40008011416 */
[----:B------:R-:W-:Y:S02]  /*1720*/  UISETP.GE.U32.AND UP2, UPT, UR4, -0xff, UPT ;  /* 0xffffff010400788c */ /* 0x000fe4000bf46070 */
[----:B------:R-:W-:Y:S02]  /*1730*/  UISETP.LT.U32.AND UP0, UPT, UR22, 0x8, UPT ;  /* 0x000000081600788c */ /* 0x000fe4000bf01070 */
[----:B------:R-:W-:-:S02]  /*1740*/  UIADD3 UR15, UPT, UPT, UR15, 0xfe, URZ ;  /* 0x000000fe0f0f7890 */ /* 0x000fc4000fffe0ff */
[----:B------:R-:W-:-:S04]  /*1750*/  USEL UR21, UR22, 0x8, UP0 ;  /* 0x0000000816157887 */ /* 0x000fc80008000000 */
[----:B------:R-:W-:Y:S02]  /*1760*/  UIADD3 UR6, UPT, UPT, UR21, -0x1, URZ ;  /* 0xffffffff15067890 */ /* 0x000fe4000fffe0ff */
[----:B------:R-:W-:Y:S02]  /*1770*/  @UP2 UIADD3 UR6, UPT, UPT, UR21, URZ, URZ ;  /* 0x000000ff15062290 */ /* 0x000fe4000fffe0ff */
[----:B------:R-:W-:Y:S02]  /*1780*/  UIADD3 UR14, UPT, UPT, UR22, -UR21, URZ ;  /* 0x80000015160e7290 */ /* 0x000fe4000fffe0ff */
[----:B------:R-:W-:Y:S02]  /*1790*/  UIADD3 UR5, UPT, UPT, UR6, 0x1, URZ ;  /* 0x0000000106057890 */ /* 0x000fe4000fffe0ff */
[----:B--2-4-:R-:W-:-:S12]  /*17a0*/  UIADD3 UR6, UPT, UPT, -UR6, URZ, URZ ;  /* 0x000000ff06067290 */ /* 0x014fd8000fffe1ff */
.L_x_42:
[----:B------:R-:W-:Y:S01]  /*17b0*/  UISETP.NE.AND UP0, UPT, UR37, URZ, UPT ;  /* 0x000000ff2500728c */ /* 0x000fe2000bf05270 */
[----:B------:R-:W1:Y:S08]  /*17c0*/  S2UR UR37, SR_CgaCtaId ;  /* 0x00000000002579c3 */ /* 0x000e700000008800 */
[----:B------:R-:W-:Y:S05]  /*17d0*/  BRA.U UP0, `(.L_x_23) ;  /* 0x0000000100347547 */ /* 0x000fea000b800000 */
[----:B------:R-:W2:Y:S01]  /*17e0*/  S2R R2, SR_CgaCtaId ;  /* 0x0000000000027919 */ /* 0x000ea20000008800 */
[----:B------:R-:W-:-:S04]  /*17f0*/  MOV R3, 0x400 ;  /* 0x0000040000037802 */ /* 0x000fc80000000f00 */
[----:B--2---:R-:W-:Y:S02]  /*1800*/  LEA R3, R2, R3, 0x18 ;  /* 0x0000000302037211 */ /* 0x004fe400078ec0ff */
[----:B------:R-:W-:-:S03]  /*1810*/  SHF.L.U32 R2, R10, 0x1f, RZ ;  /* 0x0000001f0a027819 */ /* 0x000fc600000006ff */
[----:B------:R-:W-:-:S04]  /*1820*/  IMAD R3, R12, 0x8, R3 ;  /* 0x000000080c037824 */ /* 0x000fc800078e0203 */
[----:B------:R-:W2:Y:S02]  /*1830*/  SYNCS.PHASECHK.TRANS64.TRYWAIT P0, [R3+URZ+0x120], R2 ;  /* 0x00012002030075a7 */ /* 0x000ea400080011ff */
[----:B--2---:R-:W-:Y:S05]  /*1840*/  @!P0 BRA `(.L_x_24) ;  /* 0x00000074000c8947 */ /* 0x004fea0003800000 */
.L_x_128:
[----:B------:R-:W-:Y:S01]  /*1850*/  VIADD R12, R12, 0x1 ;  /* 0x000000010c0c7836 */ /* 0x000fe20000000000 */
[----:B------:R2:W-:Y:S04]  /*1860*/  SYNCS.ARRIVE.TRANS64.A1T0 RZ, [R3+URZ+0x110], RZ ;  /* 0x000110ff03ff79a7 */ /* 0x0005e800081000ff */
[----:B------:R-:W-:-:S04]  /*1870*/  ISETP.NE.AND P0, PT, R12, 0x2, PT ;  /* 0x000000020c00780c */ /* 0x000fc80003f05270 */
[----:B------:R-:W-:Y:S02]  /*1880*/  SEL R12, R12, RZ, P0 ;  /* 0x000000ff0c0c7207 */ /* 0x000fe40000000000 */
[----:B--2---:R-:W-:-:S04]  /*1890*/  SEL R3, RZ, 0x1, P0 ;  /* 0x00000001ff037807 */ /* 0x004fc80000000000 */
[----:B------:R-:W-:-:S07]  /*18a0*/  LOP3.LUT R10, R10, R3, RZ, 0x3c, !PT ;  /* 0x000000030a0a7212 */ /* 0x000fce00078e3cff */
.L_x_23:
[----:B------:R-:W-:Y:S01]  /*18b0*/  UMOV UR4, 0x400 ;  /* 0x0000040000047882 */ /* 0x000fe20000000000 */
[----:B------:R-:W-:Y:S01]  /*18c0*/  LEA.HI R3, R21, R21, RZ, 0x1 ;  /* 0x0000001515037211 */ /* 0x000fe200078f08ff */
[----:B-1----:R-:W-:Y:S01]  /*18d0*/  ULEA UR4, UR37, UR4, 0x18 ;  /* 0x0000000425047291 */ /* 0x002fe2000f8ec0ff */
[----:B------:R-:W-:Y:S01]  /*18e0*/  SHF.L.U32 R2, R15, 0x1f, RZ ;  /* 0x0000001f0f027819 */ /* 0x000fe200000006ff */
[----:B------:R-:W-:Y:S01]  /*18f0*/  UISETP.GE.U32.AND UP0, UPT, UR15, 0xff, UPT ;  /* 0x000000ff0f00788c */ /* 0x000fe2000bf06070 */
[----:B------:R-:W-:Y:S01]  /*1900*/  R2UR UR35, R16 ;  /* 0x00000000102372ca */ /* 0x000fe200000e0000 */
[----:B------:R-:W-:Y:S01]  /*1910*/  ULEA UR8, UR13, UR4, 0x3 ;  /* 0x000000040d087291 */ /* 0x000fe2000f8e18ff */
[----:B------:R-:W-:Y:S01]  /*1920*/  IMAD.SHL.U32 R3, R3, 0x80, RZ ;  /* 0x0000008003037824 */ /* 0x000fe200078e00ff */
[----:B------:R-:W-:Y:S01]  /*1930*/  R2UR UR11, R17 ;  /* 0x00000000110b72ca */ /* 0x000fe200000e0000 */
[----:B------:R-:W-:-:S03]  /*1940*/  UMOV UR23, URZ ;  /* 0x000000ff00177c82 */ /* 0x000fc60008000000 */
[----:B------:R-:W-:-:S03]  /*1950*/  LOP3.LUT R3, R3, 0xffffff00, RZ, 0xc0, !PT ;  /* 0xffffff0003037812 */ /* 0x000fc600078ec0ff */
[----:B------:R1:W2:Y:S01]  /*1960*/  SYNCS.PHASECHK.TRANS64.TRYWAIT P0, [UR8+0x40], R2 ;  /* 0x00004002ff0075a7 */ /* 0x0002a20008001108 */
[----:B------:R-:W-:Y:S02]  /*1970*/  R2UR UR9, R3 ;  /* 0x00000000030972ca */ /* 0x000fe400000e0000 */
[----:B------:R-:W-:-:S11]  /*1980*/  R2UR UR8, R20 ;  /* 0x00000000140872ca */ /* 0x000fd600000e0000 */
[----:B------:R-:W-:Y:S02]  /*1990*/  ULOP3.LUT UR35, UR9, 0x80, UR35, 0xf8, !UPT ;  /* 0x0000008009237892 */ /* 0x000fe4000f8ef823 */
[----:B------:R-:W-:Y:S01]  /*19a0*/  ULEA UR11, UR8, UR11, 0x7 ;  /* 0x0000000b080b7291 */ /* 0x000fe2000f8e38ff */
[----:B------:R-:W-:Y:S11]  /*19b0*/  BRA.U !UP0, `(.L_x_25) ;  /* 0x0000000108c07547 */ /* 0x000ff6000b800000 */
[----:B------:R-:W-:Y:S01]  /*19c0*/  UMOV UR16, UR6 ;  /* 0x0000000600107c82 */ /* 0x000fe20008000000 */
[----:B------:R-:W-:Y:S01]  /*19d0*/  UMOV UR17, UR13 ;  /* 0x0000000d00117c82 */ /* 0x000fe20008000000 */
[----:B------:R-:W-:-:S05]  /*19e0*/  UMOV UR34, URZ ;  /* 0x000000ff00227c82 */ /* 0x000fca0008000000 */
.L_x_31:
[----:B------:R-:W-:Y:S01]  /*19f0*/  ULEA UR33, UR17, UR4, 0x3 ;  /* 0x0000000411217291 */ /* 0x000fe2000f8e18ff */
[----:B------:R-:W-:Y:S01]  /*1a00*/  @P5 MOV R3, 0xc000 ;  /* 0x0000c00000035802 */ /* 0x000fe20000000f00 */
[----:B-12-4-:R-:W-:Y:S10]  /*1a10*/  @P0 BRA `(.L_x_26) ;  /* 0x00000000000c0947 */ /* 0x016ff40003800000 */
[----:B------:R-:W-:-:S04]  /*1a20*/  SHF.L.U32 R5, R15, 0x1f, RZ ;  /* 0x0000001f0f057819 */ /* 0x000fc800000006ff */
[----:B------:R-:W2:Y:S02]  /*1a30*/  SYNCS.PHASECHK.TRANS64.TRYWAIT P0, [UR33+0x40], R5 ;  /* 0x00004005ff0075a7 */ /* 0x000ea40008001121 */
[----:B--2---:R-:W-:Y:S05]  /*1a40*/  @!P0 BRA `(.L_x_27) ;  /* 0x0000007000a08947 */ /* 0x004fea0003800000 */
.L_x_26:
[----:B------:R2:W-:Y:S01]  /*1a50*/  @P5 SYNCS.ARRIVE.TRANS64 RZ, [UR33], R3 ;  /* 0x00000003ffff59a7 */ /* 0x0005e20008000021 */
[----:B------:R-:W-:Y:S02]  /*1a60*/  ULOP3.LUT UR8, UR7, 0x2, URZ, 0xfc, !UPT ;  /* 0x0000000207087892 */ /* 0x000fe4000f8efcff */
[----:B------:R-:W-:Y:S02]  /*1a70*/  UIADD3 UR16, UPT, UPT, UR16, 0x1, URZ ;  /* 0x0000000110107890 */ /* 0x000fe4000fffe0ff */
[----:B------:R-:W-:Y:S02]  /*1a80*/  UISETP.NE.AND UP0, UPT, UR8, 0x2, UPT ;  /* 0x000000020800788c */ /* 0x000fe4000bf05270 */
[----:B------:R-:W-:-:S07]  /*1a90*/  UISETP.NE.AND UP2, UPT, UR16, 0x1, UPT ;  /* 0x000000011000788c */ /* 0x000fce000bf45270 */
[----:B------:R-:W-:Y:S05]  /*1aa0*/  BRA.U UP0, `(.L_x_28) ;  /* 0x0000000100047547 */ /* 0x000fea000b800000 */
[----:B------:R-:W-:Y:S05]  /*1ab0*/  BPT.TRAP 0x1 ;  /* 0x000000040000795c */ /* 0x000fea0000300000 */
.L_x_28:
[----:B------:R-:W-:Y:S04]  /*1ac0*/  BSSY.RECONVERGENT B0, `(.L_x_29) ;  /* 0x0000003000007945 */ /* 0x000fe80003800200 */
[----:B------:R-:W-:Y:S05]  /*1ad0*/  @!P4 BRA `(.L_x_30) ;  /* 0x000000000004c947 */ /* 0x000fea0003800000 */
[----:B------:R-:W-:Y:S05]  /*1ae0*/  BPT.TRAP 0x1 ;  /* 0x000000040000795c */ /* 0x000fea0000300000 */
.L_x_30:
[----:B------:R-:W-:Y:S05]  /*1af0*/  BSYNC.RECONVERGENT B0 ;  /* 0x0000000000007941 */ /* 0x000fea0003800200 */
.L_x_29:
[----:B------:R-:W-:Y:S02]  /*1b00*/  UIADD3 UR13, UPT, UPT, UR17, 0x1, URZ ;  /* 0x00000001110d7890 */ /* 0x000fe4000fffe0ff */
[----:B------:R-:W-:Y:S02]  /*1b10*/  ULEA UR32, UR17, UR4, 0xe ;  /* 0x0000000411207291 */ /* 0x000fe4000f8e70ff */
[----:B------:R-:W-:Y:S02]  /*1b20*/  UISETP.NE.AND UP0, UPT, UR13, 0x8, UPT ;  /* 0x000000080d00788c */ /* 0x000fe4000bf05270 */
[----:B------:R-:W-:Y:S02]  /*1b30*/  UIADD3 UR28, UP1, UPT, UR24, 0x80, URZ ;  /* 0x00000080181c7890 */ /* 0x000fe4000ff3e0ff */
[----:B------:R-:W-:Y:S02]  /*1b40*/  USEL UR9, URZ, 0x1, UP0 ;  /* 0x00000001ff097887 */ /* 0x000fe40008000000 */
[----:B------:R-:W-:-:S02]  /*1b50*/  USEL UR13, UR13, URZ, UP0 ;  /* 0x000000ff0d0d7287 */ /* 0x000fc40008000000 */
[----:B------:R-:W-:Y:S02]  /*1b60*/  UIADD3 UR26, UP0, UPT, UR24, 0x180, URZ ;  /* 0x00000180181a7890 */ /* 0x000fe4000ff1e0ff */
[----:B------:R-:W-:Y:S01]  /*1b70*/  ULEA UR8, UR13, UR4, 0x3 ;  /* 0x000000040d087291 */ /* 0x000fe2000f8e18ff */
[----:B------:R-:W-:Y:S01]  /*1b80*/  LOP3.LUT R15, R15, UR9, RZ, 0x3c, !PT ;  /* 0x000000090f0f7c12 */ /* 0x000fe2000f8e3cff */
[----:B------:R-:W-:Y:S02]  /*1b90*/  ULOP3.LUT UR33, UR33, 0xfefffff8, URZ, 0xc0, !UPT ;  /* 0xfefffff821217892 */ /* 0x000fe4000f8ec0ff */
[----:B------:R-:W-:Y:S01]  /*1ba0*/  UIADD3.X UR29, UPT, UPT, URZ, UR25, URZ, UP1, !UPT ;  /* 0x00000019ff1d7290 */ /* 0x000fe20008ffe4ff */
[----:B-1----:R-:W-:Y:S01]  /*1bb0*/  SHF.L.U32 R2, R15, 0x1f, RZ ;  /* 0x0000001f0f027819 */ /* 0x002fe200000006ff */
[----:B------:R-:W-:Y:S02]  /*1bc0*/  UIADD3 UR32, UPT, UPT, UR32, 0x8400, URZ ;  /* 0x0000840020207890 */ /* 0x000fe4000fffe0ff */
[----:B------:R-:W-:Y:S01]  /*1bd0*/  UIADD3.X UR27, UPT, UPT, URZ, UR25, URZ, UP0, !UPT ;  /* 0x00000019ff1b7290 */ /* 0x000fe200087fe4ff */
[----:B------:R4:W1:Y:S01]  /*1be0*/  SYNCS.PHASECHK.TRANS64.TRYWAIT P0, [UR8+0x40], R2 ;  /* 0x00004002ff0075a7 */ /* 0x0008620008001108 */
[----:B------:R-:W-:Y:S01]  /*1bf0*/  ULEA UR8, UR17, UR4, 0xd ;  /* 0x0000000411087291 */ /* 0x000fe2000f8e68ff */
[----:B------:R-:W-:Y:S01]  /*1c00*/  UMOV UR18, 0x0 ;  /* 0x0000000000127882 */ /* 0x000fe20000000000 */
[----:B------:R-:W-:-:S02]  /*1c10*/  UMOV UR19, 0x10000000 ;  /* 0x1000000000137882 */ /* 0x000fc40000000000 */
[----:B------:R-:W-:Y:S01]  /*1c20*/  UIADD3 UR8, UPT, UPT, UR8, 0x28400, URZ ;  /* 0x0002840008087890 */ /* 0x000fe2000fffe0ff */
[----:B------:R2:W-:Y:S01]  /*1c30*/  UTMALDG.3D.2CTA [UR32], [UR28], desc[UR18] ;  /* 0x000012201c0075b4 */ /* 0x0005e20008211000 */
[----:B------:R-:W-:Y:S01]  /*1c40*/  UMOV UR10, UR34 ;  /* 0x00000022000a7c82 */ /* 0x000fe20008000000 */
[----:B------:R-:W-:Y:S01]  /*1c50*/  UMOV UR12, UR36 ;  /* 0x00000024000c7c82 */ /* 0x000fe20008000000 */
[----:B------:R-:W-:Y:S01]  /*1c60*/  UMOV UR9, UR33 ;  /* 0x0000002100097c82 */ /* 0x000fe20008000000 */
[----:B------:R-:W-:Y:S01]  /*1c70*/  UMOV UR23, UR5 ;  /* 0x0000000500177c82 */ /* 0x000fe20008000000 */
[----:B------:R-:W-:-:S03]  /*1c80*/  UMOV UR17, UR13 ;  /* 0x0000000d00117c82 */ /* 0x000fc60008000000 */
[----:B------:R4:W-:Y:S01]  /*1c90*/  UTMALDG.3D.2CTA [UR8], [UR26], desc[UR18] ;  /* 0x000012081a0075b4 */ /* 0x0009e20008211000 */
[----:B--2---:R-:W-:Y:S01]  /*1ca0*/  UIADD3 UR34, UPT, UPT, UR34, 0x80, URZ ;  /* 0x0000008022227890 */ /* 0x004fe2000fffe0ff */
[----:B------:R-:W-:Y:S11]  /*1cb0*/  BRA.U UP2, `(.L_x_31) ;  /* 0xfffffffd024c7547 */ /* 0x000ff6000b83ffff */
.L_x_25:
[----:B----4-:R-:W-:Y:S01]  /*1cc0*/  ULEA UR8, UR13, UR4, 0x3 ;  /* 0x000000040d087291 */ /* 0x010fe2000f8e18ff */
[----:B-1----:R-:W-:Y:S01]  /*1cd0*/  SHF.L.U32 R2, R15, 0x1f, RZ ;  /* 0x0000001f0f027819 */ /* 0x002fe200000006ff */
[----:B------:R-:W-:Y:S01]  /*1ce0*/  @!P1 SYNCS.ARRIVE.TRANS64.A1T0 RZ, [UR4+0xa8], RZ ;  /* 0x0000a8ffffff99a7 */ /* 0x000fe20008100004 */
[----:B------:R-:W-:-:S06]  /*1cf0*/  UISETP.GT.AND UP0, UPT, UR22, UR21, UPT ;  /* 0x000000151600728c */ /* 0x000fcc000bf04270 */
[----:B--2---:R1:W2:Y:S03]  /*1d00*/  SYNCS.PHASECHK.TRANS64.TRYWAIT P0, [UR8+0x40], R2 ;  /* 0x00004002ff0075a7 */ /* 0x0042a60008001108 */
[----:B------:R-:W-:Y:S05]  /*1d10*/  BRA.U !UP0, `(.L_x_32) ;  /* 0x0000000108c07547 */ /* 0x000fea000b800000 */
[----:B------:R-:W-:Y:S01]  /*1d20*/  UIADD3 UR26, UPT, UPT, UR14, UR23, URZ ;  /* 0x000000170e1a7290 */ /* 0x000fe2000fffe0ff */
[----:B------:R-:W-:-:S11]  /*1d30*/  UMOV UR27, UR13 ;  /* 0x0000000d001b7c82 */ /* 0x000fd60008000000 */
.L_x_38:
[----:B------:R-:W-:Y:S01]  /*1d40*/  ULEA UR17, UR27, UR4, 0x3 ;  /* 0x000000041b117291 */ /* 0x000fe2000f8e18ff */
[----:B--2---:R-:W-:Y:S01]  /*1d50*/  @P5 MOV R3, 0xc000 ;  /* 0x0000c00000035802 */ /* 0x004fe20000000f00 */
[----:B-12---:R-:W-:Y:S10]  /*1d60*/  @P0 BRA `(.L_x_33) ;  /* 0x00000000000c0947 */ /* 0x006ff40003800000 */
[----:B------:R-:W-:-:S04]  /*1d70*/  SHF.L.U32 R5, R15, 0x1f, RZ ;  /* 0x0000001f0f057819 */ /* 0x000fc800000006ff */
[----:B------:R-:W2:Y:S02]  /*1d80*/  SYNCS.PHASECHK.TRANS64.TRYWAIT P0, [UR17+0x40], R5 ;  /* 0x00004005ff0075a7 */ /* 0x000ea40008001111 */
[----:B--2---:R-:W-:Y:S05]  /*1d90*/  @!P0 BRA `(.L_x_34) ;  /* 0x0000006c00e48947 */ /* 0x004fea0003800000 */
.L_x_33:
[----:B------:R2:W-:Y:S01]  /*1da0*/  @P5 SYNCS.ARRIVE.TRANS64 RZ, [UR17], R3 ;  /* 0x00000003ffff59a7 */ /* 0x0005e20008000011 */
[----:B------:R-:W-:-:S04]  /*1db0*/  ULOP3.LUT UR8, UR7, 0x2, URZ, 0xfc, !UPT ;  /* 0x0000000207087892 */ /* 0x000fc8000f8efcff */
[----:B------:R-:W-:-:S09]  /*1dc0*/  UISETP.NE.AND UP0, UPT, UR8, 0x2, UPT ;  /* 0x000000020800788c */ /* 0x000fd2000bf05270 */
[----:B------:R-:W-:Y:S05]  /*1dd0*/  BRA.U UP0, `(.L_x_35) ;  /* 0x0000000100047547 */ /* 0x000fea000b800000 */
[----:B------:R-:W-:Y:S05]  /*1de0*/  BPT.TRAP 0x1 ;  /* 0x000000040000795c */ /* 0x000fea0000300000 */
.L_x_35:
[----:B------:R-:W-:Y:S04]  /*1df0*/  BSSY.RECONVERGENT B0, `(.L_x_36) ;  /* 0x0000003000007945 */ /* 0x000fe80003800200 */
[----:B------:R-:W-:Y:S05]  /*1e00*/  @!P4 BRA `(.L_x_37) ;  /* 0x000000000004c947 */ /* 0x000fea0003800000 */
[----:B------:R-:W-:Y:S05]  /*1e10*/  BPT.TRAP 0x1 ;  /* 0x000000040000795c */ /* 0x000fea0000300000 */
.L_x_37:
[----:B------:R-:W-:Y:S05]  /*1e20*/  BSYNC.RECONVERGENT B0 ;  /* 0x0000000000007941 */ /* 0x000fea0003800200 */
.L_x_36:
        /* <DEDUP_REMOVED lines=9> */
[----:B------:R-:W-:Y:S02]  /*1ec0*/  USHF.L.U32 UR18, UR23, 0x7, URZ ;  /* 0x0000000717127899 */ /* 0x000fe400080006ff */
[----:B------:R-:W-:Y:S01]  /*1ed0*/  ULOP3.LUT UR17, UR17, 0xfefffff8, URZ, 0xc0, !UPT ;  /* 0xfefffff811117892 */ /* 0x000fe2000f8ec0ff */
[----:B-1----:R-:W-:Y:S01]  /*1ee0*/  SHF.L.U32 R2, R15, 0x1f, RZ ;  /* 0x0000001f0f027819 */ /* 0x002fe200000006ff */
[----:B------:R-:W-:Y:S02]  /*1ef0*/  UIADD3 UR16, UPT, UPT, UR16, 0x8400, URZ ;  /* 0x0000840010107890 */ /* 0x000fe4000fffe0ff */
[----:B------:R-:W-:Y:S01]  /*1f00*/  UIADD3.X UR33, UPT, UPT, URZ, UR25, URZ, UP1, !UPT ;  /* 0x00000019ff217290 */ /* 0x000fe20008ffe4ff */
[----:B------:R4:W1:Y:S01]  /*1f10*/  SYNCS.PHASECHK.TRANS64.TRYWAIT P0, [UR8+0x40], R2 ;  /* 0x00004002ff0075a7 */ /* 0x0008620008001108 */
[----:B------:R-:W-:-:S02]  /*1f20*/  ULEA UR8, UR27, UR4, 0xd ;  /* 0x000000041b087291 */ /* 0x000fc4000f8e68ff */
[----:B------:R-:W-:Y:S02]  /*1f30*/  UIADD3.X UR31, UPT, UPT, URZ, UR25, URZ, UP0, !UPT ;  /* 0x00000019ff1f7290 */ /* 0x000fe400087fe4ff */
[----:B------:R-:W-:Y:S01]  /*1f40*/  UIADD3 UR8, UPT, UPT, UR8, 0x28400, URZ ;  /* 0x0002840008087890 */ /* 0x000fe2000fffe0ff */
[----:B------:R-:W-:Y:S01]  /*1f50*/  UMOV UR28, 0x0 ;  /* 0x00000000001c7882 */ /* 0x000fe20000000000 */
[----:B------:R-:W-:Y:S01]  /*1f60*/  UMOV UR29, 0x10000000 ;  /* 0x10000000001d7882 */ /* 0x000fe20000000000 */
[----:B------:R-:W-:Y:S01]  /*1f70*/  UMOV UR19, UR35 ;  /* 0x0000002300137c82 */ /* 0x000fe20008000000 */
[----:B------:R-:W-:Y:S01]  /*1f80*/  UMOV UR20, UR36 ;  /* 0x0000002400147c82 */ /* 0x000fe20008000000 */
[----:B------:R-:W-:Y:S01]  /*1f90*/  UMOV UR12, UR36 ;  /* 0x00000024000c7c82 */ /* 0x000fe20008000000 */
[----:B------:R-:W-:Y:S01]  /*1fa0*/  UMOV UR9, UR17 ;  /* 0x0000001100097c82 */ /* 0x000fe20008000000 */
[----:B------:R-:W-:Y:S01]  /*1fb0*/  UMOV UR10, UR18 ;  /* 0x00000012000a7c82 */ /* 0x000fe20008000000 */
[----:B------:R4:W-:Y:S01]  /*1fc0*/  UTMALDG.3D.2CTA [UR16], [UR32], desc[UR28] ;  /* 0x00001c10200075b4 */ /* 0x0009e20008211000 */
[----:B------:R-:W-:Y:S01]  /*1fd0*/  UIADD3 UR23, UPT, UPT, UR23, 0x1, URZ ;  /* 0x0000000117177890 */ /* 0x000fe2000fffe0ff */
[----:B------:R-:W-:-:S03]  /*1fe0*/  UMOV UR27, UR13 ;  /* 0x0000000d001b7c82 */ /* 0x000fc60008000000 */
[----:B------:R-:W-:Y:S01]  /*1ff0*/  UISETP.NE.AND UP0, UPT, UR23, UR26, UPT ;  /* 0x0000001a1700728c */ /* 0x000fe2000bf05270 */
[----:B------:R4:W-:Y:S08]  /*2000*/  UTMALDG.3D.2CTA [UR8], [UR30], desc[UR28] ;  /* 0x00001c081e0075b4 */ /* 0x0009f00008211000 */
[----:B----4-:R-:W-:Y:S05]  /*2010*/  BRA.U UP0, `(.L_x_38) ;  /* 0xfffffffd00487547 */ /* 0x010fea000b83ffff */
.L_x_32:
[C---:B-1----:R-:W-:Y:S01]  /*2020*/  LEA R2, R14.reuse, UR4, 0x3 ;  /* 0x000000040e027c11 */ /* 0x042fe2000f8e18ff */
[----:B------:R-:W-:Y:S01]  /*2030*/  NOP ;  /* 0x0000000000007918 */ /* 0x000fe20000000000 */
[----:B--2---:R-:W-:Y:S02]  /*2040*/  SHF.L.U32 R3, R13, 0x1f, RZ ;  /* 0x0000001f0d037819 */ /* 0x004fe400000006ff */
[----:B------:R-:W-:Y:S02]  /*2050*/  LEA R4, R14, UR4, 0x4 ;  /* 0x000000040e047c11 */ /* 0x000fe4000f8e20ff */
[----:B------:R-:W1:Y:S02]  /*2060*/  SYNCS.PHASECHK.TRANS64.TRYWAIT P0, [R2+URZ+0xb0], R3 ;  /* 0x0000b003020075a7 */ /* 0x000e6400080011ff */
[----:B-1----:R-:W-:Y:S05]  /*2070*/  @!P0 BRA `(.L_x_39) ;  /* 0x0000006c00448947 */ /* 0x002fea0003800000 */
.L_x_131:
[----:B------:R-:W2:Y:S01]  /*2080*/  LDS.128 R4, [R4+0x140] ;  /* 0x0001400004047984 */ /* 0x000ea20000000c00 */
[----:B------:R-:W-:Y:S01]  /*2090*/  ISETP.GE.AND P0, PT, R72, 0x1, PT ;  /* 0x000000014800780c */ /* 0x000fe20003f06270 */
[----:B-1----:R-:W-:Y:S01]  /*20a0*/  VIADD R2, R2, 0xc0 ;  /* 0x000000c002027836 */ /* 0x002fe20000000000 */
[----:B------:R-:W-:Y:S01]  /*20b0*/  @!PT LDS RZ, [RZ] ;  /* 0x00000000fffff984 */ /* 0x000fe20000000800 */
[----:B------:R-:W-:Y:S01]  /*20c0*/  @!PT LDS RZ, [RZ] ;  /* 0x00000000fffff984 */ /* 0x000fe20000000800 */
[----:B------:R-:W-:Y:S01]  /*20d0*/  @!PT LDS RZ, [RZ] ;  /* 0x00000000fffff984 */ /* 0x000fe20000000800 */
[----:B------:R-:W-:Y:S01]  /*20e0*/  @!PT LDS RZ, [RZ] ;  /* 0x00000000fffff984 */ /* 0x000fe20000000800 */
[----:B------:R1:W-:Y:S06]  /*20f0*/  MEMBAR.ALL.CTA ;  /* 0x0000000000007992 */ /* 0x0003ec0000008000 */
[----:B-1----:R-:W1:Y:S01]  /*2100*/  FENCE.VIEW.ASYNC.S ;  /* 0x00000000000073c6 */ /* 0x002e620000000000 */
[----:B------:R-:W-:-:S04]  /*2110*/  PRMT R2, RZ, 0x654, R2 ;  /* 0x00000654ff027816 */ /* 0x000fc80000000002 */
[----:B-1----:R1:W-:Y:S01]  /*2120*/  SYNCS.ARRIVE.TRANS64.RED.A1T0 RZ, [R2+URZ], RZ ;  /* 0x000000ff02ff79a7 */ /* 0x0023e200081004ff */
[----:B--2---:R-:W-:-:S13]  /*2130*/  LOP3.LUT P2, RZ, R6, 0x1, RZ, 0xc0, !PT ;  /* 0x0000000106ff7812 */ /* 0x004fda000784c0ff */
[----:B------:R-:W-:Y:S01]  /*2140*/  @P2 SHF.R.U32.HI R3, RZ, 0x10, R5 ;  /* 0x00000010ff032819 */ /* 0x000fe20000011605 */
[----:B------:R-:W-:Y:S01]  /*2150*/  VOTEU.ANY UP0, P2 ;  /* 0x0000000000ff7886 */ /* 0x000fe20001000100 */
[----:B------:R-:W-:Y:S02]  /*2160*/  @P2 MOV R11, R4 ;  /* 0x00000004000b2202 */ /* 0x000fe40000000f00 */
[----:B------:R-:W-:Y:S02]  /*2170*/  @P2 R2UR.BROADCAST UR8, R3 ;  /* 0x00000000030822ca */ /* 0x000fe400008e0000 */
[----:B------:R-:W-:-:S11]  /*2180*/  @P2 LOP3.LUT R8, R5, 0xffff, RZ, 0xc0, !PT ;  /* 0x0000ffff05082812 */ /* 0x000fd600078ec0ff */
[----:B------:R-:W-:Y:S01]  /*2190*/  @UP0 UMOV UR36, UR8 ;  /* 0x0000000800240c82 */ /* 0x000fe20008000000 */
[----:B-1----:R-:W-:Y:S05]  /*21a0*/  @!P0 BRA `(.L_x_40) ;  /* 0x0000000000b88947 */ /* 0x002fea0003800000 */
[----:B------:R-:W3:Y:S01]  /*21b0*/  LDC.64 R4, c[0x0][0xb18] ;  /* 0x0002c600ff047b82 */ /* 0x000ee20000000a00 */
[----:B------:R-:W-:-:S07]  /*21c0*/  ISETP.NE.AND P3, PT, R72, 0x1, PT ;  /* 0x000000014800780c */ /* 0x000fce0003f65270 */
[----:B------:R-:W1:Y:S08]  /*21d0*/  LDC.64 R6, c[0x0][0xb10] ;  /* 0x0002c400ff067b82 */ /* 0x000e700000000a00 */
[----:B------:R-:W2:Y:S08]  /*21e0*/  LDC R18, c[0x0][0xb20] ;  /* 0x0002c800ff127b82 */ /* 0x000eb00000000800 */
[----:B------:R-:W4:Y:S01]  /*21f0*/  LDC R20, c[0x0][0xb0c] ;  /* 0x0002c300ff147b82 */ /* 0x000f220000000800 */
[----:B---3--:R-:W-:Y:S01]  /*2200*/  IMAD.HI.U32 R19, R0, R5, RZ ;  /* 0x0000000500137227 */ /* 0x008fe200078e00ff */
[----:B------:R-:W-:-:S03]  /*2210*/  ISETP.NE.AND P0, PT, R4, 0x1, PT ;  /* 0x000000010400780c */ /* 0x000fc60003f05270 */
[----:B------:R-:W-:-:S03]  /*2220*/  IMAD.HI.U32 R5, R8, R5, RZ ;  /* 0x0000000508057227 */ /* 0x000fc600078e00ff */
[----:B------:R-:W3:Y:S01]  /*2230*/  LDC.64 R2, c[0x0][0xb28] ;  /* 0x0002ca00ff027b82 */ /* 0x000ee20000000a00 */
[----:B-1----:R-:W-:-:S04]  /*2240*/  IMAD.HI.U32 R22, R9, R6, RZ ;  /* 0x0000000609167227 */ /* 0x002fc800078e00ff */
[----:B------:R-:W-:Y:S01]  /*2250*/  IMAD.HI.U32 R24, R11, R6, RZ ;  /* 0x000000060b187227 */ /* 0x000fe200078e00ff */
[----:B------:R-:W-:Y:S02]  /*2260*/  SHF.R.U32.HI R22, RZ, R7, R22 ;  /* 0x00000007ff167219 */ /* 0x000fe40000011616 */
[-C--:B--2---:R-:W-:Y:S02]  /*2270*/  SHF.R.U32.HI R19, RZ, R18.reuse, R19 ;  /* 0x00000012ff137219 */ /* 0x084fe40000011613 */
[----:B------:R-:W-:Y:S02]  /*2280*/  SHF.R.U32.HI R5, RZ, R18, R5 ;  /* 0x00000012ff057219 */ /* 0x000fe40000011605 */
[----:B------:R-:W-:Y:S02]  /*2290*/  SEL R19, R0, R19, !P0 ;  /* 0x0000001300137207 */ /* 0x000fe40004000000 */
[----:B------:R-:W-:Y:S02]  /*22a0*/  SHF.R.U32.HI R24, RZ, R7, R24 ;  /* 0x00000007ff187219 */ /* 0x000fe40000011618 */
[----:B----4-:R-:W-:-:S02]  /*22b0*/  ISETP.NE.AND P1, PT, R20, 0x1, PT ;  /* 0x000000011400780c */ /* 0x010fc40003f25270 */
[----:B------:R-:W-:Y:S02]  /*22c0*/  SEL R5, R8, R5, !P0 ;  /* 0x0000000508057207 */ /* 0x000fe40004000000 */
[----:B------:R-:W-:Y:S02]  /*22d0*/  SEL R21, R9, R22, !P1 ;  /* 0x0000001609157207 */ /* 0x000fe40004800000 */
[----:B------:R-:W-:Y:S01]  /*22e0*/  SEL R7, R11, R24, !P1 ;  /* 0x000000180b077207 */ /* 0x000fe20004800000 */
[----:B---3--:R-:W-:-:S04]  /*22f0*/  IMAD.HI.U32 R22, R19, R2, RZ ;  /* 0x0000000213167227 */ /* 0x008fc800078e00ff */
[----:B------:R-:W-:Y:S01]  /*2300*/  IMAD.HI.U32 R6, R21, R2, RZ ;  /* 0x0000000215067227 */ /* 0x000fe200078e00ff */
[----:B------:R-:W-:-:S04]  /*2310*/  @P3 SHF.R.U32.HI R19, RZ, R3, R22 ;  /* 0x00000003ff133219 */ /* 0x000fc80000011616 */
[----:B------:R-:W-:Y:S01]  /*2320*/  @P3 SHF.R.U32.HI R21, RZ, R3, R6 ;  /* 0x00000003ff153219 */ /* 0x000fe20000011606 */
[----:B------:R-:W-:-:S04]  /*2330*/  IMAD R19, R72, R19, RZ ;  /* 0x0000001348137224 */ /* 0x000fc800078e02ff */
[----:B------:R-:W-:Y:S01]  /*2340*/  IMAD R6, R72, R21, RZ ;  /* 0x0000001548067224 */ /* 0x000fe200078e02ff */
[C---:B------:R-:W-:Y:S02]  /*2350*/  ISETP.GE.AND P0, PT, R5.reuse, R19, PT ;  /* 0x000000130500720c */ /* 0x040fe40003f06270 */
[----:B------:R-:W-:Y:S02]  /*2360*/  IADD3 R19, PT, PT, -R5, RZ, RZ ;  /* 0x000000ff05137210 */ /* 0x000fe40007ffe1ff */
[----:B------:R-:W-:Y:S01]  /*2370*/  ISETP.GE.OR P0, PT, R7, R6, P0 ;  /* 0x000000060700720c */ /* 0x000fe20000706670 */
[----:B------:R-:W-:-:S04]  /*2380*/  IMAD.HI.U32 R6, R5, R2, RZ ;  /* 0x0000000205067227 */ /* 0x000fc800078e00ff */
[----:B------:R-:W-:Y:S01]  /*2390*/  IMAD R8, R4, R19, R8 ;  /* 0x0000001304087224 */ /* 0x000fe200078e0208 */
[----:B------:R-:W-:-:S04]  /*23a0*/  SHF.R.U32.HI R6, RZ, R3, R6 ;  /* 0x00000003ff067219 */ /* 0x000fc80000011606 */
[----:B------:R-:W-:-:S03]  /*23b0*/  SEL R6, R5, R6, !P3 ;  /* 0x0000000605067207 */ /* 0x000fc60005800000 */
[----:B------:R-:W-:-:S04]  /*23c0*/  @!P0 IMAD.HI.U32 R18, R7, R2, RZ ;  /* 0x0000000207128227 */ /* 0x000fc800078e00ff */
[----:B------:R-:W-:Y:S01]  /*23d0*/  IMAD.MOV R2, RZ, RZ, -R6 ;  /* 0x000000ffff027224 */ /* 0x000fe200078e0a06 */
[----:B------:R-:W-:-:S03]  /*23e0*/  @!P0 SHF.R.U32.HI R18, RZ, R3, R18 ;  /* 0x00000003ff128219 */ /* 0x000fc60000011612 */
[----:B------:R-:W-:Y:S01]  /*23f0*/  IMAD R2, R72, R2, R5 ;  /* 0x0000000248027224 */ /* 0x000fe200078e0205 */
        /* <DEDUP_REMOVED lines=9> */
.L_x_40:
[----:B------:R-:W1:Y:S02]  /*2490*/  LDCU UR8, c[0x0][0xb30] ;  /* 0x00016600ff0877ac */ /* 0x000e640008000800 */
[----:B-1----:R-:W-:-:S09]  /*24a0*/  UISETP.NE.AND UP0, UPT, UR8, 0x1, UPT ;  /* 0x000000010800788c */ /* 0x002fd2000bf05270 */
[----:B------:R-:W-:Y:S05]  /*24b0*/  BRA.U UP0, `(.L_x_41) ;  /* 0x0000000100407547 */ /* 0x000fea000b800000 */
[----:B------:R-:W1:Y:S08]  /*24c0*/  LDC.64 R4, c[0x0][0xb10] ;  /* 0x0002c400ff047b82 */ /* 0x000e700000000a00 */
[----:B------:R-:W2:Y:S08]  /*24d0*/  LDC.64 R2, c[0x0][0xb18] ;  /* 0x0002c600ff027b82 */ /* 0x000eb00000000a00 */
[----:B------:R-:W4:Y:S08]  /*24e0*/  LDC R6, c[0x0][0xb20] ;  /* 0x0002c800ff067b82 */ /* 0x000f300000000800 */
[----:B------:R-:W3:Y:S01]  /*24f0*/  LDC R18, c[0x0][0xb0c] ;  /* 0x0002c300ff127b82 */ /* 0x000ee20000000800 */
[----:B-1----:R-:W-:-:S05]  /*2500*/  IMAD.HI.U32 R4, R11, R4, RZ ;  /* 0x000000040b047227 */ /* 0x002fca00078e00ff */
[----:B------:R-:W-:Y:S01]  /*2510*/  SHF.R.U32.HI R4, RZ, R5, R4 ;  /* 0x00000005ff047219 */ /* 0x000fe20000011604 */
[----:B--2---:R-:W-:Y:S01]  /*2520*/  IMAD.HI.U32 R3, R8, R3, RZ ;  /* 0x0000000308037227 */ /* 0x004fe200078e00ff */
[----:B------:R-:W-:-:S04]  /*2530*/  ISETP.NE.AND P0, PT, R2, 0x1, PT ;  /* 0x000000010200780c */ /* 0x000fc80003f05270 */
[----:B----4-:R-:W-:-:S04]  /*2540*/  SHF.R.U32.HI R3, RZ, R6, R3 ;  /* 0x00000006ff037219 */ /* 0x010fc80000011603 */
[----:B------:R-:W-:Y:S02]  /*2550*/  SEL R3, R8, R3, !P0 ;  /* 0x0000000308037207 */ /* 0x000fe40004000000 */
[----:B---3--:R-:W-:-:S04]  /*2560*/  ISETP.NE.AND P1, PT, R18, 0x1, PT ;  /* 0x000000011200780c */ /* 0x008fc80003f25270 */
[----:B------:R-:W-:-:S05]  /*2570*/  SEL R4, R11, R4, !P1 ;  /* 0x000000040b047207 */ /* 0x000fca0004800000 */
[----:B------:R-:W-:Y:S02]  /*2580*/  IMAD.IADD R5, R3, 0x1, -R4 ;  /* 0x0000000103057824 */ /* 0x000fe400078e0a04 */
[----:B------:R-:W-:Y:S02]  /*2590*/  IMAD.IADD R3, R4, 0x1, -R3 ;  /* 0x0000000104037824 */ /* 0x000fe400078e0a03 */
[----:B------:R-:W-:Y:S02]  /*25a0*/  IMAD R11, R5, R18, R11 ;  /* 0x00000012050b7224 */ /* 0x000fe400078e020b */
[----:B------:R-:W-:-:S07]  /*25b0*/  IMAD R8, R3, R2, R8 ;  /* 0x0000000203087224 */ /* 0x000fce00078e0208 */
.L_x_41:
[----:B------:R-:W-:Y:S01]  /*25c0*/  VIADD R14, R14, 0x1 ;  /* 0x000000010e0e7836 */ /* 0x000fe20000000000 */
[----:B------:R-:W-:Y:S01]  /*25d0*/  PLOP3.LUT P1, PT, PT, PT, PT, 0x80, 0x8 ;  /* 0x000000000008781c */ /* 0x000fe20003f2f070 */
[----:B------:R-:W-:Y:S02]  /*25e0*/  IMAD.IADD R21, R11, 0x1, R170 ;  /* 0x000000010b157824 */ /* 0x000fe400078e02aa */
[----:B------:R-:W-:Y:S01]  /*25f0*/  IMAD.IADD R20, R8, 0x1, R147 ;  /* 0x0000000108147824 */ /* 0x000fe200078e0293 */
[----:B------:R-:W-:-:S04]  /*2600*/  ISETP.NE.AND P0, PT, R14, 0x2, PT ;  /* 0x000000020e00780c */ /* 0x000fc80003f05270 */
[----:B------:R-:W-:Y:S02]  /*2610*/  SEL R2, RZ, 0x1, P0 ;  /* 0x00000001ff027807 */ /* 0x000fe40000000000 */
[----:B------:R-:W-:Y:S02]  /*2620*/  SEL R14, R14, RZ, P0 ;  /* 0x000000ff0e0e7207 */ /* 0x000fe40000000000 */
[----:B------:R-:W-:Y:S01]  /*2630*/  LOP3.LUT R13, R13, R2, RZ, 0x3c, !PT ;  /* 0x000000020d0d7212 */ /* 0x000fe200078e3cff */
[----:B------:R-:W-:Y:S06]  /*2640*/  @P2 BRA `(.L_x_42) ;  /* 0xfffffff000582947 */ /* 0x000fec000383ffff */
[----:B------:R-:W-:Y:S01]  /*2650*/  UIADD3 UR4, UPT, UPT, UR4, 0x40, URZ ;  /* 0x0000004004047890 */ /* 0x000fe2000fffe0ff */
[----:B------:R-:W-:-:S03]  /*2660*/  SHF.L.U32 R3, R15, 0x1f, RZ ;  /* 0x0000001f0f037819 */ /* 0x000fc600000006ff */
[----:B------:R-:W-:-:S09]  /*2670*/  ULEA UR5, UR13, UR4, 0x3 ;  /* 0x000000040d057291 */ /* 0x000fd2000f8e18ff */
[----:B------:R-:W1:Y:S02]  /*2680*/  SYNCS.PHASECHK.TRANS64.TRYWAIT P0, [UR5], R3 ;  /* 0x00000003ff0075a7 */ /* 0x000e640008001105 */
[----:B-1----:R-:W-:Y:S05]  /*2690*/  @!P0 BRA `(.L_x_43) ;  /* 0x0000006400d08947 */ /* 0x002fea0003800000 */
.L_x_133:
[----:B------:R-:W-:-:S04]  /*26a0*/  UIADD3 UR6, UPT, UPT, UR13, 0x1, URZ ;  /* 0x000000010d067890 */ /* 0x000fc8000fffe0ff */
[----:B------:R-:W-:-:S04]  /*26b0*/  UISETP.NE.AND UP0, UPT, UR6, 0x8, UPT ;  /* 0x000000080600788c */ /* 0x000fc8000bf05270 */
[----:B------:R-:W-:Y:S02]  /*26c0*/  USEL UR7, URZ, 0x1, UP0 ;  /* 0x00000001ff077887 */ /* 0x000fe40008000000 */
[----:B------:R-:W-:-:S04]  /*26d0*/  USEL UR6, UR6, URZ, UP0 ;  /* 0x000000ff06067287 */ /* 0x000fc80008000000 */
[----:B------:R-:W-:Y:S01]  /*26e0*/  ULEA UR5, UR6, UR4, 0x3 ;  /* 0x0000000406057291 */ /* 0x000fe2000f8e18ff */
[----:B------:R-:W-:-:S04]  /*26f0*/  LOP3.LUT R2, R15, UR7, RZ, 0x3c, !PT ;  /* 0x000000070f027c12 */ /* 0x000fc8000f8e3cff */
[----:B-1----:R-:W-:-:S04]  /*2700*/  SHF.L.U32 R3, R2, 0x1f, RZ ;  /* 0x0000001f02037819 */ /* 0x002fc800000006ff */
[----:B------:R-:W1:Y:S02]  /*2710*/  SYNCS.PHASECHK.TRANS64.TRYWAIT P0, [UR5], R3 ;  /* 0x00000003ff0075a7 */ /* 0x000e640008001105 */
[----:B-1----:R-:W-:Y:S05]  /*2720*/  @!P0 BRA `(.L_x_44) ;  /* 0x0000006400c48947 */ /* 0x002fea0003800000 */
.L_x_135:
        /* <DEDUP_REMOVED lines=9> */
.L_x_137:
        /* <DEDUP_REMOVED lines=9> */
.L_x_139:
        /* <DEDUP_REMOVED lines=9> */
.L_x_141:
        /* <DEDUP_REMOVED lines=9> */
.L_x_143:
        /* <DEDUP_REMOVED lines=9> */
.L_x_145:
[----:B------:R-:W-:-:S04]  /*2a00*/  UIADD3 UR6, UPT, UPT, UR6, 0x1, URZ ;  /* 0x0000000106067890 */ /* 0x000fc8000fffe0ff */
[----:B------:R-:W-:-:S04]  /*2a10*/  UISETP.NE.AND UP0, UPT, UR6, 0x8, UPT ;  /* 0x000000080600788c */ /* 0x000fc8000bf05270 */
[----:B------:R-:W-:Y:S02]  /*2a20*/  USEL UR5, URZ, 0x1, UP0 ;  /* 0x00000001ff057887 */ /* 0x000fe40008000000 */
[----:B------:R-:W-:-:S04]  /*2a30*/  USEL UR6, UR6, URZ, UP0 ;  /* 0x000000ff06067287 */ /* 0x000fc80008000000 */
[----:B------:R-:W-:Y:S01]  /*2a40*/  ULEA UR6, UR6, UR4, 0x3 ;  /* 0x0000000406067291 */ /* 0x000fe2000f8e18ff */
[----:B-1----:R-:W-:-:S04]  /*2a50*/  LOP3.LUT R3, R2, UR5, RZ, 0x3c, !PT ;  /* 0x0000000502037c12 */ /* 0x002fc8000f8e3cff */
[----:B------:R-:W-:Y:S01]  /*2a60*/  SHF.L.U32 R3, R3, 0x1f, RZ ;  /* 0x0000001f03037819 */ /* 0x000fe200000006ff */
[----:B---3--:R-:W-:-:S07]  /*2a70*/  IMAD.U32 R0, RZ, RZ, UR6 ;  /* 0x00000006ff007e24 */ /* 0x008fce000f8e00ff */
.L_x_50:
[----:B-1----:R1:W2:Y:S02]  /*2a80*/  SYNCS.PHASECHK.TRANS64.TRYWAIT P0, [R0+URZ], R3 ;  /* 0x00000003000075a7 */ /* 0x0022a400080011ff */
[----:B--2---:R-:W-:Y:S05]  /*2a90*/  @!P0 NANOSLEEP.SYNCS 0x989680 ;  /* 0x009896800000895d */ /* 0x004fea0003900000 */
[----:B------:R-:W2:Y:S02]  /*2aa0*/  @!P0 SYNCS.PHASECHK.TRANS64 P0, [R0+URZ], R3 ;  /* 0x00000003000085a7 */ /* 0x000ea400080010ff */
[----:B--2---:R-:W-:Y:S05]  /*2ab0*/  @P0 EXIT ;  /* 0x000000000000094d */ /* 0x004fea0003800000 */
[----:B------:R-:W-:Y:S05]  /*2ac0*/  BRA `(.L_x_50) ;  /* 0xfffffffc00ec7947 */ /* 0x000fea000383ffff */
.L_x_22:
[----:B------:R-:W-:-:S04]  /*2ad0*/  UISETP.NE.AND UP1, UPT, UR37, URZ, UPT ;  /* 0x000000ff2500728c */ /* 0x000fc8000bf25270 */
[----:B------:R-:W-:-:S09]  /*2ae0*/  UISETP.NE.OR UP1, UPT, UR10, 0x1, UP1 ;  /* 0x000000010a00788c */ /* 0x000fd20008f25670 */
[----:B------:R-:W-:Y:S05]  /*2af0*/  BRA.U UP1, `(.L_x_51) ;  /* 0x00000005014c7547 */ /* 0x000fea000b800000 */
[----:B------:R-:W-:Y:S01]  /*2b00*/  HFMA2 R11, -RZ, RZ, 0, 0 ;  /* 0x00000000ff0b7431 */ /* 0x000fe200000001ff */
[----:B------:R-:W-:Y:S01]  /*2b10*/  ISETP.GE.U32.AND P2, PT, R10, 0x2, PT ;  /* 0x000000020a00780c */ /* 0x000fe20003f46070 */
[----:B------:R-:W-:Y:S01]  /*2b20*/  IMAD.MOV.U32 R12, RZ, RZ, 0x1 ;  /* 0x00000001ff0c7424 */ /* 0x000fe200078e00ff */
[----:B------:R-:W-:Y:S01]  /*2b30*/  CS2R R8, SRZ ;  /* 0x0000000000087805 */ /* 0x000fe2000001ff00 */
[----:B------:R-:W-:Y:S01]  /*2b40*/  IMAD.MOV.U32 R3, RZ, RZ, RZ ;  /* 0x000000ffff037224 */ /* 0x000fe200078e00ff */
[----:B------:R-:W-:Y:S01]  /*2b50*/  UMOV UR4, 0x400 ;  /* 0x0000040000047882 */ /* 0x000fe20000000000 */
[----:B------:R-:W-:Y:S01]  /*2b60*/  UMOV UR6, URZ ;  /* 0x000000ff00067c82 */ /* 0x000fe20008000000 */
[----:B------:R-:W-:-:S12]  /*2b70*/  ULEA UR37, UR37, UR4, 0x18 ;  /* 0x0000000425257291 */ /* 0x000fd8000f8ec0ff */
.L_x_55:
[----:B------:R-:W-:Y:S02]  /*2b80*/  LEA R0, R3, UR37, 0x3 ;  /* 0x0000002503007c11 */ /* 0x000fe4000f8e18ff */
[----:B------:R-:W-:-:S03]  /*2b90*/  SHF.L.U32 R5, R8, 0x1f, RZ ;  /* 0x0000001f08057819 */ /* 0x000fc600000006ff */
[----:B------:R-:W-:Y:S01]  /*2ba0*/  VIADD R4, R0, 0x120 ;  /* 0x0000012000047836 */ /* 0x000fe20000000000 */
[----:B------:R-:W1:Y:S02]  /*2bb0*/  SYNCS.PHASECHK.TRANS64.TRYWAIT P0, [R0+URZ+0x110], R5 ;  /* 0x00011005000075a7 */ /* 0x000e6400080011ff */
[----:B-1----:R-:W-:Y:S05]  /*2bc0*/  @!P0 BRA `(.L_x_52) ;  /* 0x00000064002c8947 */ /* 0x002fea0003800000 */
.L_x_146:
[----:B------:R-:W-:Y:S01]  /*2bd0*/  ULEA UR5, UR6, UR37, 0x3 ;  /* 0x0000002506057291 */ /* 0x000fe2000f8e18ff */
[----:B------:R-:W-:Y:S01]  /*2be0*/  PRMT R4, RZ, 0x654, R4 ;  /* 0x00000654ff047816 */ /* 0x000fe20000000004 */
[----:B-1----:R-:W-:Y:S01]  /*2bf0*/  @!P2 IMAD.MOV.U32 R5, RZ, RZ, 0x10 ;  /* 0x00000010ff05a424 */ /* 0x002fe200078e00ff */
[----:B------:R-:W-:Y:S01]  /*2c00*/  SHF.L.U32 R7, R12, 0x1f, RZ ;  /* 0x0000001f0c077819 */ /* 0x000fe200000006ff */
[----:B------:R-:W-:Y:S01]  /*2c10*/  UIADD3 UR4, UPT, UPT, UR5, 0xb0, URZ ;  /* 0x000000b005047890 */ /* 0x000fe2000fffe0ff */
[----:B------:R1:W-:Y:S05]  /*2c20*/  SYNCS.ARRIVE.TRANS64.RED.A1T0 RZ, [R4+URZ], RZ ;  /* 0x000000ff04ff79a7 */ /* 0x0003ea00081004ff */
[----:B------:R-:W-:Y:S01]  /*2c30*/  IMAD.U32 R13, RZ, RZ, UR4 ;  /* 0x00000004ff0d7e24 */ /* 0x000fe2000f8e00ff */
[----:B------:R-:W2:Y:S04]  /*2c40*/  SYNCS.PHASECHK.TRANS64.TRYWAIT P0, [UR5+0xc0], R7 ;  /* 0x0000c007ff0075a7 */ /* 0x000ea80008001105 */
[----:B------:R-:W-:Y:S01]  /*2c50*/  PRMT R13, R10, 0x654, R13 ;  /* 0x000006540a0d7816 */ /* 0x000fe2000000000d */
[----:B-12---:R-:W-:Y:S06]  /*2c60*/  @!P0 BRA `(.L_x_53) ;  /* 0x0000006400188947 */ /* 0x006fec0003800000 */
.L_x_148:
[----:B------:R-:W-:Y:S01]  /*2c70*/  ULEA UR4, UR6, UR37, 0x4 ;  /* 0x0000002506047291 */ /* 0x000fe2000f8e20ff */
[----:B------:R-:W-:Y:S01]  /*2c80*/  SEL R2, R13, R2, !P2 ;  /* 0x000000020d027207 */ /* 0x000fe20005000000 */
[----:B------:R-:W-:Y:S01]  /*2c90*/  UIADD3 UR5, UPT, UPT, UR5, 0xb0, URZ ;  /* 0x000000b005057890 */ /* 0x000fe2000fffe0ff */
[----:B-1----:R-:W-:Y:S01]  /*2ca0*/  LEA R0, R11, UR37, 0x3 ;  /* 0x000000250b007c11 */ /* 0x002fe2000f8e18ff */
[----:B------:R-:W-:Y:S01]  /*2cb0*/  UIADD3 UR4, UPT, UPT, UR4, 0x140, URZ ;  /* 0x0000014004047890 */ /* 0x000fe2000fffe0ff */
[----:B------:R1:W-:Y:S01]  /*2cc0*/  @!P2 SYNCS.ARRIVE.TRANS64.RED RZ, [R2+URZ], R5 ;  /* 0x0000000502ffa9a7 */ /* 0x0003e200080004ff */
[----:B------:R-:W-:Y:S01]  /*2cd0*/  UIADD3 UR6, UPT, UPT, UR6, 0x1, URZ ;  /* 0x0000000106067890 */ /* 0x000fe2000fffe0ff */
[----:B------:R-:W-:-:S03]  /*2ce0*/  VIADD R3, R3, 0x1 ;  /* 0x0000000103037836 */ /* 0x000fc60000000000 */
[----:B------:R-:W-:Y:S02]  /*2cf0*/  UISETP.NE.AND UP0, UPT, UR6, 0x2, UPT ;  /* 0x000000020600788c */ /* 0x000fe4000bf05270 */
[----:B------:R-:W-:Y:S01]  /*2d00*/  ISETP.NE.AND P0, PT, R3, 0x2, PT ;  /* 0x000000020300780c */ /* 0x000fe20003f05270 */
[----:B------:R-:W-:Y:S06]  /*2d10*/  UGETNEXTWORKID.BROADCAST [UR4], [UR5] ;  /* 0x00000000040073ca */ /* 0x000fec0008000100 */
[----:B------:R-:W-:Y:S02]  /*2d20*/  USEL UR4, URZ, 0x1, UP0 ;  /* 0x00000001ff047887 */ /* 0x000fe40008000000 */
[----:B------:R-:W-:-:S04]  /*2d30*/  USEL UR6, UR6, URZ, UP0 ;  /* 0x000000ff06067287 */ /* 0x000fc80008000000 */
[----:B------:R-:W-:Y:S02]  /*2d40*/  LOP3.LUT R12, R12, UR4, RZ, 0x3c, !PT ;  /* 0x000000040c0c7c12 */ /* 0x000fe4000f8e3cff */
[----:B-1----:R-:W-:-:S04]  /*2d50*/  SHF.L.U32 R5, R9, 0x1f, RZ ;  /* 0x0000001f09057819 */ /* 0x002fc800000006ff */
[----:B------:R-:W1:Y:S02]  /*2d60*/  SYNCS.PHASECHK.TRANS64.TRYWAIT P1, [R0+URZ+0xb0], R5 ;  /* 0x0000b005000075a7 */ /* 0x000e6400080211ff */
[----:B-1----:R-:W-:Y:S05]  /*2d70*/  @!P1 BRA `(.L_x_54) ;  /* 0x0000006000ec9947 */ /* 0x002fea0003800000 */
.L_x_149:
[----:B------:R-:W-:Y:S01]  /*2d80*/  LEA R4, R11, UR37, 0x4 ;  /* 0x000000250b047c11 */ /* 0x000fe2000f8e20ff */
[----:B-1----:R-:W-:Y:S01]  /*2d90*/  VIADD R0, R0, 0xc0 ;  /* 0x000000c000007836 */ /* 0x002fe20000000000 */
[----:B------:R-:W-:Y:S01]  /*2da0*/  SEL R3, R3, RZ, P0 ;  /* 0x000000ff03037207 */ /* 0x000fe20000000000 */
[----:B------:R-:W-:-:S03]  /*2db0*/  VIADD R11, R11, 0x1 ;  /* 0x000000010b0b7836 */ /* 0x000fc60000000000 */
[----:B------:R-:W1:Y:S01]  /*2dc0*/  LDS.128 R4, [R4+0x140] ;  /* 0x0001400004047984 */ /* 0x000e620000000c00 */
[----:B------:R-:W-:Y:S02]  /*2dd0*/  PRMT R0, RZ, 0x654, R0 ;  /* 0x00000654ff007816 */ /* 0x000fe40000000000 */
[C---:B------:R-:W-:Y:S01]  /*2de0*/  ISETP.NE.AND P1, PT, R11.reuse, 0x2, PT ;  /* 0x000000020b00780c */ /* 0x040fe20003f25270 */
[----:B------:R-:W-:Y:S01]  /*2df0*/  @!PT LDS RZ, [RZ] ;  /* 0x00000000fffff984 */ /* 0x000fe20000000800 */
[----:B------:R-:W-:Y:S01]  /*2e00*/  @!PT LDS RZ, [RZ] ;  /* 0x00000000fffff984 */ /* 0x000fe20000000800 */
[----:B------:R-:W-:Y:S01]  /*2e10*/  @!PT LDS RZ, [RZ] ;  /* 0x00000000fffff984 */ /* 0x000fe20000000800 */
[----:B------:R-:W-:Y:S01]  /*2e20*/  @!PT LDS RZ, [RZ] ;  /* 0x00000000fffff984 */ /* 0x000fe20000000800 */
[----:B------:R2:W-:Y:S06]  /*2e30*/  MEMBAR.ALL.CTA ;  /* 0x0000000000007992 */ /* 0x0005ec0000008000 */
[----:B--2---:R-:W2:Y:S01]  /*2e40*/  FENCE.VIEW.ASYNC.S ;  /* 0x00000000000073c6 */ /* 0x004ea20000000000 */
[----:B------:R-:W-:Y:S01]  /*2e50*/  SEL R11, R11, RZ, P1 ;  /* 0x000000ff0b0b7207 */ /* 0x000fe20000800000 */
[----:B--2---:R2:W-:Y:S01]  /*2e60*/  SYNCS.ARRIVE.TRANS64.RED.A1T0 RZ, [R0+URZ], RZ ;  /* 0x000000ff00ff79a7 */ /* 0x0045e200081004ff */
[----:B-1----:R-:W-:-:S02]  /*2e70*/  LOP3.LUT P3, RZ, R6, 0x1, RZ, 0xc0, !PT ;  /* 0x0000000106ff7812 */ /* 0x002fc4000786c0ff */
[----:B------:R-:W-:-:S04]  /*2e80*/  SEL R5, RZ, 0x1, P0 ;  /* 0x00000001ff057807 */ /* 0x000fc80000000000 */
[----:B------:R-:W-:Y:S02]  /*2e90*/  LOP3.LUT R8, R8, R5, RZ, 0x3c, !PT ;  /* 0x0000000508087212 */ /* 0x000fe400078e3cff */
[----:B--2---:R-:W-:-:S04]  /*2ea0*/  SEL R0, RZ, 0x1, P1 ;  /* 0x00000001ff007807 */ /* 0x004fc80000800000 */
[----:B------:R-:W-:Y:S01]  /*2eb0*/  LOP3.LUT R9, R9, R0, RZ, 0x3c, !PT ;  /* 0x0000000009097212 */ /* 0x000fe200078e3cff */
[----:B------:R-:W-:Y:S06]  /*2ec0*/  @P3 BRA `(.L_x_55) ;  /* 0xfffffffc002c3947 */ /* 0x000fec000383ffff */
[----:B------:R-:W-:Y:S01]  /*2ed0*/  ULEA UR5, UR6, UR37, 0x3 ;  /* 0x0000002506057291 */ /* 0x000fe2000f8e18ff */
[----:B------:R-:W-:-:S08]  /*2ee0*/  SHF.L.U32 R3, R12, 0x1f, RZ ;  /* 0x0000001f0c037819 */ /* 0x000fd000000006ff */
[----:B------:R-:W1:Y:S02]  /*2ef0*/  SYNCS.PHASECHK.TRANS64 P0, [UR5+0xc0], R3 ;  /* 0x0000c003ff0075a7 */ /* 0x000e640008001005 */
[----:B-1----:R-:W-:Y:S05]  /*2f00*/  @P0 BRA `(.L_x_56) ;  /* 0x0000000000080947 */ /* 0x002fea0003800000 */
[----:B------:R-:W1:Y:S02]  /*2f10*/  SYNCS.PHASECHK.TRANS64.TRYWAIT P0, [UR5+0xc0], R3 ;  /* 0x0000c003ff0075a7 */ /* 0x000e640008001105 */
[----:B-1----:R-:W-:Y:S05]  /*2f20*/  @!P0 BRA `(.L_x_57) ;  /* 0x0000006000948947 */ /* 0x002fea0003800000 */
.L_x_56:
[----:B------:R-:W-:-:S04]  /*2f30*/  UIADD3 UR4, UPT, UPT, UR6, 0x1, URZ ;  /* 0x0000000106047890 */ /* 0x000fc8000fffe0ff */
[----:B------:R-:W-:-:S04]  /*2f40*/  UISETP.NE.AND UP0, UPT, UR4, 0x2, UPT ;  /* 0x000000020400788c */ /* 0x000fc8000bf05270 */
[----:B------:R-:W-:Y:S02]  /*2f50*/  USEL UR7, URZ, 0x1, UP0 ;  /* 0x00000001ff077887 */ /* 0x000fe40008000000 */
[----:B------:R-:W-:-:S04]  /*2f60*/  USEL UR4, UR4, URZ, UP0 ;  /* 0x000000ff04047287 */ /* 0x000fc80008000000 */
[----:B------:R-:W-:Y:S01]  /*2f70*/  ULEA UR4, UR4, UR37, 0x3 ;  /* 0x0000002504047291 */ /* 0x000fe2000f8e18ff */
[----:B-1----:R-:W-:-:S04]  /*2f80*/  LOP3.LUT R3, R12, UR7, RZ, 0x3c, !PT ;  /* 0x000000070c037c12 */ /* 0x002fc8000f8e3cff */
[----:B------:R-:W-:-:S04]  /*2f90*/  SHF.L.U32 R0, R3, 0x1f, RZ ;  /* 0x0000001f03007819 */ /* 0x000fc800000006ff */
[----:B------:R-:W1:Y:S02]  /*2fa0*/  SYNCS.PHASECHK.TRANS64 P0, [UR4+0xc0], R0 ;  /* 0x0000c000ff0075a7 */ /* 0x000e640008001004 */
[----:B-1----:R-:W-:Y:S05]  /*2fb0*/  @P0 EXIT ;  /* 0x000000000000094d */ /* 0x002fea0003800000 */
[----:B------:R-:W-:Y:S02]  /*2fc0*/  SHF.L.U32 R3, R3, 0x1f, RZ ;  /* 0x0000001f03037819 */ /* 0x000fe400000006ff */
[----:B------:R-:W-:-:S07]  /*2fd0*/  MOV R0, UR4 ;  /* 0x0000000400007c02 */ /* 0x000fce0008000f00 */
.L_x_58:
[----:B-1----:R1:W2:Y:S02]  /*2fe0*/  SYNCS.PHASECHK.TRANS64.TRYWAIT P0, [R0+URZ+0xc0], R3 ;  /* 0x0000c003000075a7 */ /* 0x0022a400080011ff */
[----:B--2---:R-:W-:Y:S05]  /*2ff0*/  @!P0 NANOSLEEP.SYNCS 0x989680 ;  /* 0x009896800000895d */ /* 0x004fea0003900000 */
[----:B------:R-:W2:Y:S02]  /*3000*/  @!P0 SYNCS.PHASECHK.TRANS64 P0, [R0+URZ+0xc0], R3 ;  /* 0x0000c003000085a7 */ /* 0x000ea400080010ff */
[----:B--2---:R-:W-:Y:S05]  /*3010*/  @P0 EXIT ;  /* 0x000000000000094d */ /* 0x004fea0003800000 */
[----:B------:R-:W-:Y:S05]  /*3020*/  BRA `(.L_x_58) ;  /* 0xfffffffc00ec7947 */ /* 0x000fea000383ffff */
.L_x_51:
[----:B------:R-:W-:Y:S05]  /*3030*/  BRA.U UP4, `(.L_x_59) ;  /* 0x0000001104d87547 */ /* 0x000fea000b800000 */
[----:B------:R-:W-:Y:S01]  /*3040*/  UMOV UR6, 0x40 ;  /* 0x0000004000067882 */ /* 0x000fe20000000000 */
[----:B------:R-:W-:Y:S01]  /*3050*/  NOP ;  /* 0x0000000000007918 */ /* 0x000fe20000000000 */
[----:B------:R-:W-:Y:S01]  /*3060*/  ULEA UR6, UR37, UR6, 0x18 ;  /* 0x0000000625067291 */ /* 0x000fe2000f8ec0ff */
[----:B------:R-:W-:Y:S02]  /*3070*/  UMOV UR7, 0x400 ;  /* 0x0000040000077882 */ /* 0x000fe40000000000 */
[----:B------:R-:W-:-:S06]  /*3080*/  ULEA UR37, UR37, UR7, 0x18 ;  /* 0x0000000725257291 */ /* 0x000fcc000f8ec0ff */
[----:B------:R-:W1:Y:S02]  /*3090*/  LDS.U8 R2, [UR6+0x1c] ;  /* 0x00001c06ff027984 */ /* 0x000e640008000000 */
[----:B-1----:R-:W-:-:S13]  /*30a0*/  ISETP.NE.AND P0, PT, R2, RZ, PT ;  /* 0x000000ff0200720c */ /* 0x002fda0003f05270 */
[----:B------:R-:W-:Y:S05]  /*30b0*/  @P0 BRA `(.L_x_60) ;  /* 0x0000000400080947 */ /* 0x000fea0003800000 */
[----:B------:R-:W-:Y:S02]  /*30c0*/  UISETP.NE.U32.AND UP0, UPT, UR5, 0x1, UPT ;  /* 0x000000010500788c */ /* 0x000fe4000bf05070 */
[----:B------:R-:W-:-:S07]  /*30d0*/  UIADD3 UR8, UPT, UPT, UR6, 0x8, URZ ;  /* 0x0000000806087890 */ /* 0x000fce000fffe0ff */
[----:B------:R-:W-:Y:S05]  /*30e0*/  BRA.U !UP0, `(.L_x_61) ;  /* 0x00000001089c7547 */ /* 0x000fea000b800000 */
[----:B------:R-:W-:Y:S01]  /*30f0*/  ELECT P0, URZ, PT ;  /* 0x0000000000ff782f */ /* 0x000fe20003800000 */
[----:B------:R-:W-:-:S12]  /*3100*/  BSSY B0, `(.L_x_61) ;  /* 0x0000025000007945 */ /* 0x000fd80003800000 */
[----:B------:R-:W-:Y:S05]  /*3110*/  @!P0 BRA `(.L_x_62) ;  /* 0x00000000008c8947 */ /* 0x000fea0003800000 */
[----:B------:R-:W-:-:S05]  /*3120*/  UMOV UR7, 0x10 ;  /* 0x0000001000077882 */ /* 0x000fca0000000000 */
[----:B------:R-:W-:Y:S04]  /*3130*/  DEPBAR.LE SB1, 0x36 ;  /* 0x00009d800000791a */ /* 0x000fe80000000000 */
[----:B------:R-:W1:Y:S02]  /*3140*/  UTCATOMSWS.2CTA.FIND_AND_SET.ALIGN UP1, UR7, UR7 ;  /* 0x00000007000775e3 */ /* 0x000e640008220800 */
[----:B-1----:R-:W-:Y:S01]  /*3150*/  MOV R11, UR7 ;  /* 0x00000007000b7c02 */ /* 0x002fe20008000f00 */
[----:B------:R-:W-:Y:S06]  /*3160*/  BRA.U UP1, `(.L_x_63) ;  /* 0x0000000101187547 */ /* 0x000fec000b800000 */
.L_x_64:
[----:B------:R-:W-:Y:S05]  /*3170*/  NANOSLEEP 0x64 ;  /* 0x000000640000795d */ /* 0x000fea0003800000 */
[----:B------:R-:W-:-:S05]  /*3180*/  UMOV UR7, 0x10 ;  /* 0x0000001000077882 */ /* 0x000fca0000000000 */
[----:B------:R-:W-:Y:S04]  /*3190*/  DEPBAR.LE SB1, 0x36 ;  /* 0x00009d800000791a */ /* 0x000fe80000000000 */
[----:B------:R-:W1:Y:S02]  /*31a0*/  UTCATOMSWS.2CTA.FIND_AND_SET.ALIGN UP1, UR7, UR7 ;  /* 0x00000007000775e3 */ /* 0x000e640008220800 */
[----:B-1----:R-:W-:Y:S01]  /*31b0*/  MOV R11, UR7 ;  /* 0x00000007000b7c02 */ /* 0x002fe20008000f00 */
[----:B------:R-:W-:Y:S05]  /*31c0*/  BRA.U !UP1, `(.L_x_64) ;  /* 0xfffffffd09e87547 */ /* 0x000fea000b83ffff */
.L_x_63:
[----:B------:R-:W1:Y:S01]  /*31d0*/  LDS R5, [UR6+0x10] ;  /* 0x00001006ff057984 */ /* 0x000e620008000800 */
[----:B------:R-:W-:Y:S01]  /*31e0*/  IMAD.U32 R3, RZ, RZ, UR37 ;  /* 0x00000025ff037e24 */ /* 0x000fe2000f8e00ff */
[----:B------:R-:W-:-:S03]  /*31f0*/  MOV R2, UR4 ;  /* 0x0000000400027c02 */ /* 0x000fc60008000f00 */
[----:B------:R-:W-:Y:S01]  /*3200*/  VIADD R3, R3, 0x160 ;  /* 0x0000016003037836 */ /* 0x000fe20000000000 */
[----:B-1----:R-:W-:-:S04]  /*3210*/  SHF.L.U32 R5, R5, 0x1f, RZ ;  /* 0x0000001f05057819 */ /* 0x002fc800000006ff */
[----:B------:R-:W1:Y:S02]  /*3220*/  SYNCS.PHASECHK.TRANS64.TRYWAIT P0, [UR6+0x8], R5 ;  /* 0x00000805ff0075a7 */ /* 0x000e640008001106 */
[----:B-1----:R-:W-:Y:S05]  /*3230*/  @P0 BRA `(.L_x_65) ;  /* 0x0000000000080947 */ /* 0x002fea0003800000 */
[----:B------:R-:W1:Y:S02]  /*3240*/  SYNCS.PHASECHK.TRANS64.TRYWAIT P0, [UR6+0x8], R5 ;  /* 0x00000805ff0075a7 */ /* 0x000e640008001106 */
[----:B-1----:R-:W-:Y:S05]  /*3250*/  @!P0 BRA `(.L_x_66) ;  /* 0x0000005c00e08947 */ /* 0x002fea0003800000 */
.L_x_65:
[----:B-1----:R-:W-:Y:S01]  /*3260*/  HFMA2 R4, -RZ, RZ, 0, 5.9604644775390625e-08 ;  /* 0x00000001ff047431 */ /* 0x002fe200000001ff */
[----:B------:R-:W-:Y:S01]  /*3270*/  UPRMT UR7, UR4, 0x654, UR8 ;  /* 0x0000065404077896 */ /* 0x000fe20008000008 */
[----:B------:R-:W-:Y:S01]  /*3280*/  IMAD.MOV.U32 R6, RZ, RZ, 0xffff ;  /* 0x0000ffffff067424 */ /* 0x000fe200078e00ff */
[----:B------:R-:W-:Y:S01]  /*3290*/  PRMT R2, R2, 0x654, R3 ;  /* 0x0000065402027816 */ /* 0x000fe20000000003 */
[----:B------:R-:W-:Y:S02]  /*32a0*/  IMAD.MOV.U32 R5, RZ, RZ, 0x4 ;  /* 0x00000004ff057424 */ /* 0x000fe400078e00ff */
[----:B------:R-:W-:Y:S01]  /*32b0*/  IMAD.SHL.U32 R9, R11, 0x20, RZ ;  /* 0x000000200b097824 */ /* 0x000fe200078e00ff */
[----:B------:R-:W-:Y:S02]  /*32c0*/  MOV R3, UR7 ;  /* 0x0000000700037c02 */ /* 0x000fe40008000f00 */
[-C--:B------:R-:W-:Y:S01]  /*32d0*/  SHF.L.U32 R7, R6, R11.reuse, RZ ;  /* 0x0000000b06077219 */ /* 0x080fe200000006ff */
[----:B------:R1:W-:Y:S01]  /*32e0*/  SYNCS.ARRIVE.TRANS64.RED RZ, [UR7], R5 ;  /* 0x00000005ffff79a7 */ /* 0x0003e20008000407 */
[----:B------:R-:W-:Y:S01]  /*32f0*/  SHF.L.U32 R6, R4, R11, RZ ;  /* 0x0000000b04067219 */ /* 0x000fe200000006ff */
[----:B------:R1:W-:Y:S04]  /*3300*/  STS [UR37+0x160], R9 ;  /* 0x00016009ff007988 */ /* 0x0003e80008000825 */
[----:B------:R1:W-:Y:S04]  /*3310*/  STAS [R2.64], R11 ;  /* 0x0000000b02007dbd */ /* 0x0003e8000c0008ff */
[----:B------:R1:W-:Y:S04]  /*3320*/  ATOMS.OR RZ, [UR6+0x14], R7 ;  /* 0x00001407ffff798c */ /* 0x0003e8000b000006 */
[----:B------:R1:W-:Y:S04]  /*3330*/  ATOMS.OR RZ, [UR6+0x18], R6 ;  /* 0x00001806ffff798c */ /* 0x0003e8000b000006 */
[----:B------:R1:W-:Y:S02]  /*3340*/  ATOMS.XOR RZ, [UR6+0x10], R4 ;  /* 0x00001004ffff798c */ /* 0x0003e4000b800006 */
.L_x_62:
[----:B------:R-:W-:Y:S05]  /*3350*/  BSYNC B0 ;  /* 0x0000000000007941 */ /* 0x000fea0003800000 */
.L_x_61:
[----:B------:R-:W-:Y:S05]  /*3360*/  BRA.U UP0, `(.L_x_67) ;  /* 0x00000001006c7547 */ /* 0x000fea000b800000 */
[----:B------:R-:W-:-:S03]  /*3370*/  UMOV UR7, 0xffffffff ;  /* 0xffffffff00077882 */ /* 0x000fc60000000000 */
[----:B------:R-:W-:Y:S05]  /*3380*/  BRA.DIV UR7, `(.L_x_68) ;  /* 0x0000005e07ac7947 */ /* 0x000fea000b800000 */
[----:B------:R-:W-:-:S13]  /*3390*/  ELECT P6, URZ, PT ;  /* 0x0000000000ff782f */ /* 0x000fda00038c0000 */
.L_x_153:
[----:B------:R-:W-:Y:S05]  /*33a0*/  @!P6 BRA `(.L_x_67) ;  /* 0x00000000005ce947 */ /* 0x000fea0003800000 */
[----:B-1----:R-:W1:Y:S02]  /*33b0*/  LDS R3, [UR6+0x10] ;  /* 0x00001006ff037984 */ /* 0x002e640008000800 */
[----:B-1----:R-:W-:-:S04]  /*33c0*/  SHF.L.U32 R3, R3, 0x1f, RZ ;  /* 0x0000001f03037819 */ /* 0x002fc800000006ff */
[----:B------:R-:W1:Y:S02]  /*33d0*/  SYNCS.PHASECHK.TRANS64.TRYWAIT P0, [UR6+0x8], R3 ;  /* 0x00000803ff0075a7 */ /* 0x000e640008001106 */
[----:B-1----:R-:W-:Y:S05]  /*33e0*/  @P0 BRA `(.L_x_69) ;  /* 0x0000000000080947 */ /* 0x002fea0003800000 */
[----:B------:R-:W1:Y:S02]  /*33f0*/  SYNCS.PHASECHK.TRANS64.TRYWAIT P0, [UR6+0x8], R3 ;  /* 0x00000803ff0075a7 */ /* 0x000e640008001106 */
[----:B-1----:R-:W-:Y:S05]  /*3400*/  @!P0 BRA `(.L_x_70) ;  /* 0x0000005c00ac8947 */ /* 0x002fea0003800000 */
.L_x_69:
[----:B------:R-:W2:Y:S01]  /*3410*/  LDS R5, [UR37+0x160] ;  /* 0x00016025ff057984 */ /* 0x000ea20008000800 */
[----:B-1----:R-:W-:Y:S02]  /*3420*/  HFMA2 R2, -RZ, RZ, 0, 5.9604644775390625e-08 ;  /* 0x00000001ff027431 */ /* 0x002fe400000001ff */
[----:B------:R-:W-:Y:S01]  /*3430*/  IMAD.MOV.U32 R3, RZ, RZ, 0xffff ;  /* 0x0000ffffff037424 */ /* 0x000fe200078e00ff */
[----:B------:R-:W-:Y:S01]  /*3440*/  UPRMT UR7, UR4, 0x654, UR8 ;  /* 0x0000065404077896 */ /* 0x000fe20008000008 */
[----:B--2---:R-:W-:-:S03]  /*3450*/  IMAD.SHL.U32 R4, R5, 0x20, RZ ;  /* 0x0000002005047824 */ /* 0x004fc600078e00ff */
[-C--:B------:R-:W-:Y:S02]  /*3460*/  SHF.L.U32 R3, R3, R5.reuse, RZ ;  /* 0x0000000503037219 */ /* 0x080fe400000006ff */
[----:B------:R-:W-:Y:S01]  /*3470*/  SHF.L.U32 R5, R2, R5, RZ ;  /* 0x0000000502057219 */ /* 0x000fe200000006ff */
[----:B------:R2:W-:Y:S04]  /*3480*/  STS [UR37+0x160], R4 ;  /* 0x00016004ff007988 */ /* 0x0005e80008000825 */
[----:B------:R2:W-:Y:S04]  /*3490*/  ATOMS.OR RZ, [UR6+0x14], R3 ;  /* 0x00001403ffff798c */ /* 0x0005e8000b000006 */
[----:B------:R2:W-:Y:S01]  /*34a0*/  ATOMS.OR RZ, [UR6+0x18], R5 ;  /* 0x00001805ffff798c */ /* 0x0005e2000b000006 */
[----:B------:R-:W-:Y:S03]  /*34b0*/  SYNCS.ARRIVE.TRANS64.RED.A1T0 RZ, [UR7], RZ ;  /* 0x000000ffffff79a7 */ /* 0x000fe60008100407 */
[----:B------:R2:W-:Y:S01]  /*34c0*/  ATOMS.XOR RZ, [UR6+0x10], R2 ;  /* 0x00001002ffff798c */ /* 0x0005e2000b800006 */
[----:B------:R-:W-:Y:S05]  /*34d0*/  BRA `(.L_x_67) ;  /* 0x0000000000107947 */ /* 0x000fea0003800000 */
.L_x_60:
[----:B------:R-:W-:-:S05]  /*34e0*/  MOV R2, 0xffffffff ;  /* 0xffffffff00027802 */ /* 0x000fca0000000f00 */
[----:B------:R1:W-:Y:S02]  /*34f0*/  STS [UR37+0x160], R2 ;  /* 0x00016002ff007988 */ /* 0x0003e40008000825 */
[----:B-1----:R-:W-:Y:S02]  /*3500*/  MOV R2, 0x3520 ;  /* 0x0000352000027802 */ /* 0x002fe40000000f00 */
[----:B-----5:R-:W-:Y:S05]  /*3510*/  CALL.REL.NOINC `($__internal_1_$__cuda_sm10x_tcgen05_guardrail_trap_phase_invalid_during_alloc) ;  /* 0x0000006000f47944 */ /* 0x020fea0003c00000 */
.L_x_67:
[----:B------:R-:W-:Y:S05]  /*3520*/  WARPSYNC.ALL ;  /* 0x0000000000007948 */ /* 0x000fea0003800000 */
[----:B------:R-:W3:Y:S01]  /*3530*/  S2UR UR7, SR_CgaCtaId ;  /* 0x00000000000779c3 */ /* 0x000ee20000008800 */
[----:B------:R-:W-:Y:S01]  /*3540*/  UMOV UR6, 0x400 ;  /* 0x0000040000067882 */ /* 0x000fe20000000000 */
[----:B------:R-:W-:-:S06]  /*3550*/  NOP ;  /* 0x0000000000007918 */ /* 0x000fcc0000000000 */
[----:B------:R-:W-:Y:S06]  /*3560*/  BAR.ARV 0x6, 0xa0 ;  /* 0x0182800000007b1d */ /* 0x000fec0000002000 */
[----:B------:R-:W4:Y:S01]  /*3570*/  LDCU UR8, c[0x0][0x38c] ;  /* 0x00007180ff0877ac */ /* 0x000f220008000800 */
[----:B------:R-:W-:Y:S01]  /*3580*/  LOP3.LUT R0, R0, 0xffff, RZ, 0xc0, !PT ;  /* 0x0000ffff00007812 */ /* 0x000fe200078ec0ff */
[----:B-1----:R-:W-:Y:S01]  /*3590*/  IMAD.MOV.U32 R9, RZ, RZ, 0x1 ;  /* 0x00000001ff097424 */ /* 0x002fe200078e00ff */
[----:B------:R-:W-:Y:S01]  /*35a0*/  LOP3.LUT R8, R8, 0xffff, RZ, 0xc0, !PT ;  /* 0x0000ffff08087812 */ /* 0x000fe200078ec0ff */
[----:B------:R-:W-:Y:S01]  /*35b0*/  UMOV UR19, URZ ;  /* 0x000000ff00137c82 */ /* 0x000fe20008000000 */
[----:B------:R-:W-:Y:S01]  /*35c0*/  R2UR UR11, R0 ;  /* 0x00000000000b72ca */ /* 0x000fe200000e0000 */
[----:B------:R-:W-:Y:S01]  /*35d0*/  UMOV UR18, URZ ;  /* 0x000000ff00127c82 */ /* 0x000fe20008000000 */
[----:B------:R-:W-:Y:S01]  /*35e0*/  R2UR UR12, R8 ;  /* 0x00000000080c72ca */ /* 0x000fe200000e0000 */
[----:B------:R-:W-:Y:S01]  /*35f0*/  IMAD.MOV.U32 R8, RZ, RZ, RZ ;  /* 0x000000ffff087224 */ /* 0x000fe200078e00ff */
[----:B------:R-:W-:Y:S01]  /*3600*/  UMOV UR17, URZ ;  /* 0x000000ff00117c82 */ /* 0x000fe20008000000 */
[----:B---3--:R-:W-:-:S02]  /*3610*/  ULEA UR7, UR7, UR6, 0x18 ;  /* 0x0000000607077291 */ /* 0x008fc4000f8ec0ff */
[----:B------:R-:W-:Y:S02]  /*3620*/  UISETP.NE.AND UP2, UPT, UR5, URZ, UPT ;  /* 0x000000ff0500728c */ /* 0x000fe4000bf45270 */
[----:B------:R-:W-:Y:S02]  /*3630*/  UIADD3 UR13, UPT, UPT, UR7, 0x8400, URZ ;  /* 0x00008400070d7890 */ /* 0x000fe4000fffe0ff */
[----:B------:R-:W-:Y:S02]  /*3640*/  UIADD3 UR14, UPT, UPT, UR7, 0x28400, URZ ;  /* 0x00028400070e7890 */ /* 0x000fe4000fffe0ff */
[----:B----4-:R-:W-:Y:S01]  /*3650*/  UIADD3 UR8, UPT, UPT, UR8, 0x7f, URZ ;  /* 0x0000007f08087890 */ /* 0x010fe2000fffe0ff */
[----:B--2---:R-:W1:Y:S01]  /*3660*/  LDS R2, [UR7+0x160] ;  /* 0x00016007ff027984 */ /* 0x004e620008000800 */
[----:B------:R-:W-:Y:S02]  /*3670*/  USHF.R.U32.HI UR13, URZ, 0x4, UR13 ;  /* 0x00000004ff0d7899 */ /* 0x000fe4000801160d */
[----:B------:R-:W-:-:S02]  /*3680*/  USHF.R.S32.HI UR6, URZ, 0x1f, UR8 ;  /* 0x0000001fff067899 */ /* 0x000fc40008011408 */
[----:B------:R-:W-:Y:S02]  /*3690*/  USHF.R.U32.HI UR14, URZ, 0x4, UR14 ;  /* 0x00000004ff0e7899 */ /* 0x000fe4000801160e */
[----:B------:R-:W-:Y:S02]  /*36a0*/  ULEA.HI UR6, UR6, UR8, URZ, 0x7 ;  /* 0x0000000806067291 */ /* 0x000fe4000f8f38ff */
[----:B------:R-:W-:Y:S02]  /*36b0*/  ULOP3.LUT UR13, UR13, 0x3fff, URZ, 0xc0, !UPT ;  /* 0x00003fff0d0d7892 */ /* 0x000fe4000f8ec0ff */
[----:B------:R-:W-:Y:S02]  /*36c0*/  USHF.R.S32.HI UR6, URZ, 0x7, UR6 ;  /* 0x00000007ff067899 */ /* 0x000fe40008011406 */
[----:B------:R-:W-:Y:S02]  /*36d0*/  ULOP3.LUT UR14, UR14, 0x3fff, URZ, 0xc0, !UPT ;  /* 0x00003fff0e0e7892 */ /* 0x000fe4000f8ec0ff */
[----:B------:R-:W-:Y:S01]  /*36e0*/  UISETP.LT.AND UP0, UPT, UR6, 0x1, UPT ;  /* 0x000000010600788c */ /* 0x000fe2000bf01270 */
[----:B------:R-:W-:Y:S01]  /*36f0*/  UMOV UR28, 0x0 ;  /* 0x00000000001c7882 */ /* 0x000fe20000000000 */
[----:B------:R-:W-:Y:S01]  /*3700*/  UMOV UR29, 0x10200010 ;  /* 0x10200010001d7882 */ /* 0x000fe20000000000 */
[----:B------:R-:W-:-:S02]  /*3710*/  ULOP3.LUT UR13, UR13, 0x10000, URZ, 0xfc, !UPT ;  /* 0x000100000d0d7892 */ /* 0x000fc4000f8efcff */
[----:B------:R-:W-:Y:S02]  /*3720*/  ULOP3.LUT UR14, UR14, 0x10000, URZ, 0xfc, !UPT ;  /* 0x000100000e0e7892 */ /* 0x000fe4000f8efcff */
[----:B------:R-:W-:Y:S01]  /*3730*/  USEL UR20, UR6, 0x1, !UP0 ;  /* 0x0000000106147887 */ /* 0x000fe2000c000000 */
[----:B------:R-:W-:Y:S01]  /*3740*/  UMOV UR26, 0x0 ;  /* 0x00000000001a7882 */ /* 0x000fe20000000000 */
[----:B------:R-:W-:Y:S01]  /*3750*/  UMOV UR27, 0x10200010 ;  /* 0x10200010001b7882 */ /* 0x000fe20000000000 */
[----:B------:R-:W-:Y:S01]  /*3760*/  UMOV UR24, 0x0 ;  /* 0x0000000000187882 */ /* 0x000fe20000000000 */
[----:B------:R-:W-:Y:S01]  /*3770*/  UMOV UR25, 0x10200010 ;  /* 0x1020001000197882 */ /* 0x000fe20000000000 */
[----:B------:R-:W-:Y:S01]  /*3780*/  UMOV UR22, 0x0 ;  /* 0x0000000000167882 */ /* 0x000fe20000000000 */
[----:B------:R-:W-:Y:S01]  /*3790*/  UMOV UR23, 0x10200010 ;  /* 0x1020001000177882 */ /* 0x000fe20000000000 */
[----:B-1----:R-:W-:Y:S02]  /*37a0*/  R2UR UR21, R2 ;  /* 0x00000000021572ca */ /* 0x002fe400000e0000 */
[----:B------:R-:W-:-:S13]  /*37b0*/  CS2R R2, SRZ ;  /* 0x0000000000027805 */ /* 0x000fda000001ff00 */
.L_x_78:
[C---:B------:R-:W-:Y:S02]  /*37c0*/  LEA R0, R8.reuse, UR7, 0x3 ;  /* 0x0000000708007c11 */ /* 0x040fe4000f8e18ff */
[----:B------:R-:W-:Y:S02]  /*37d0*/  SHF.L.U32 R5, R3, 0x1f, RZ ;  /* 0x0000001f03057819 */ /* 0x000fe400000006ff */
[----:B------:R-:W-:Y:S02]  /*37e0*/  LEA R4, R8, UR7, 0x4 ;  /* 0x0000000708047c11 */ /* 0x000fe4000f8e20ff */
[----:B------:R-:W1:Y:S02]  /*37f0*/  SYNCS.PHASECHK.TRANS64.TRYWAIT P0, [R0+URZ+0xb0], R5 ;  /* 0x0000b005000075a7 */ /* 0x000e6400080011ff */
[----:B-1-34-:R-:W-:Y:S05]  /*3800*/  @!P0 BRA `(.L_x_71) ;  /* 0x0000005800c48947 */ /* 0x01afea0003800000 */
.L_x_154:
[----:B-1----:R-:W1:Y:S01]  /*3810*/  LDS.128 R4, [R4+0x140] ;  /* 0x0001400004047984 */ /* 0x002e620000000c00 */
[----:B------:R-:W-:Y:S02]  /*3820*/  VIADD R0, R0, 0xc0 ;  /* 0x000000c000007836 */ /* 0x000fe40000000000 */
[----:B------:R-:W-:Y:S01]  /*3830*/  VIADD R8, R8, 0x1 ;  /* 0x0000000108087836 */ /* 0x000fe20000000000 */
[----:B------:R-:W-:Y:S01]  /*3840*/  @!PT LDS RZ, [RZ] ;  /* 0x00000000fffff984 */ /* 0x000fe20000000800 */
[----:B------:R-:W-:Y:S01]  /*3850*/  @!PT LDS RZ, [RZ] ;  /* 0x00000000fffff984 */ /* 0x000fe20000000800 */
[----:B------:R-:W-:Y:S01]  /*3860*/  @!PT LDS RZ, [RZ] ;  /* 0x00000000fffff984 */ /* 0x000fe20000000800 */
[----:B------:R-:W-:Y:S01]  /*3870*/  @!PT LDS RZ, [RZ] ;  /* 0x00000000fffff984 */ /* 0x000fe20000000800 */
[----:B------:R2:W-:Y:S06]  /*3880*/  MEMBAR.ALL.CTA ;  /* 0x0000000000007992 */ /* 0x0005ec0000008000 */
[----:B--2---:R-:W2:Y:S01]  /*3890*/  FENCE.VIEW.ASYNC.S ;  /* 0x00000000000073c6 */ /* 0x004ea20000000000 */
[----:B------:R-:W-:-:S04]  /*38a0*/  PRMT R0, RZ, 0x654, R0 ;  /* 0x00000654ff007816 */ /* 0x000fc80000000000 */
[----:B--2---:R2:W-:Y:S01]  /*38b0*/  SYNCS.ARRIVE.TRANS64.RED.A1T0 RZ, [R0+URZ], RZ ;  /* 0x000000ff00ff79a7 */ /* 0x0045e200081004ff */
[----:B-1----:R-:W-:Y:S01]  /*38c0*/  LOP3.LUT P1, RZ, R6, 0x1, RZ, 0xc0, !PT ;  /* 0x0000000106ff7812 */ /* 0x002fe2000782c0ff */
[----:B--2---:R-:W-:-:S12]  /*38d0*/  BRA.U UP2, `(.L_x_72) ;  /* 0x0000000502087547 */ /* 0x004fd8000b800000 */
[----:B------:R-:W1:Y:S01]  /*38e0*/  LDCU UR8, c[0x0][0x38c] ;  /* 0x00007180ff0877ac */ /* 0x000e620008000800 */
[----:B------:R-:W-:Y:S02]  /*38f0*/  PLOP3.LUT P2, PT, PT, PT, PT, 0x80, 0x8 ;  /* 0x000000000008781c */ /* 0x000fe40003f4f070 */
[----:B------:R-:W-:Y:S01]  /*3900*/  SHF.L.U32 R5, R9, 0x1f, RZ ;  /* 0x0000001f09057819 */ /* 0x000fe200000006ff */
[----:B------:R-:W-:Y:S02]  /*3910*/  ULEA UR9, UR19, UR7, 0x3 ;  /* 0x0000000713097291 */ /* 0x000fe4000f8e18ff */
[----:B------:R-:W-:Y:S02]  /*3920*/  ULEA UR10, UR19, UR21, 0x7 ;  /* 0x00000015130a7291 */ /* 0x000fe4000f8e38ff */
[----:B-1----:R-:W-:-:S06]  /*3930*/  UISETP.GE.AND UP0, UPT, UR8, 0x1, UPT ;  /* 0x000000010800788c */ /* 0x002fcc000bf06270 */
[----:B------:R-:W-:-:S05]  /*3940*/  PLOP3.LUT P0, PT, PT, PT, UP0, 0x80, 0x8 ;  /* 0x000000000008781c */ /* 0x000fca0003f0f008 */
[----:B------:R-:W-:-:S08]  /*3950*/  @UP0 ULEA UR8, UR18, UR7, 0x3 ;  /* 0x0000000712080291 */ /* 0x000fd0000f8e18ff */
[----:B------:R-:W-:-:S04]  /*3960*/  @P0 SHF.L.U32 R0, R2, 0x1f, RZ ;  /* 0x0000001f02000819 */ /* 0x000fc800000006ff */
[----:B------:R1:W2:Y:S01]  /*3970*/  @P0 SYNCS.PHASECHK.TRANS64.TRYWAIT P2, [UR8], R0 ;  /* 0x00000000ff0005a7 */ /* 0x0002a20008041108 */
[----:B------:R-:W3:Y:S02]  /*3980*/  SYNCS.PHASECHK.TRANS64.TRYWAIT P0, [UR9+0xf0], R5 ;  /* 0x0000f005ff0075a7 */ /* 0x000ee40008001109 */
[----:B-123--:R-:W-:Y:S05]  /*3990*/  @!P0 BRA `(.L_x_73) ;  /* 0x0000005800748947 */ /* 0x00efea0003800000 */
.L_x_156:
[----:B------:R-:W-:Y:S01]  /*39a0*/  UMOV UR16, UR17 ;  /* 0x0000001100107c82 */ /* 0x000fe20008000000 */
[----:B------:R-:W-:Y:S05]  /*39b0*/  BRA.U !UP0, `(.L_x_74) ;  /* 0x0000000108c07547 */ /* 0x000fea000b800000 */
[----:B------:R-:W-:Y:S02]  /*39c0*/  UIADD3 UR16, UPT, UPT, UR20, UR17, URZ ;  /* 0x0000001114107290 */ /* 0x000fe4000fffe0ff */
[----:B------:R-:W-:Y:S01]  /*39d0*/  UPLOP3.LUT UP3, UPT, UPT, UPT, UPT, 0x40, 0x4 ;  /* 0x000000000004789c */ /* 0x000fe20003f6e870 */
[----:B------:R-:W-:Y:S01]  /*39e0*/  UMOV UR15, UR6 ;  /* 0x00000006000f7c82 */ /* 0x000fe20008000000 */
[----:B------:R-:W-:-:S09]  /*39f0*/  UMOV UR46, UR18 ;  /* 0x00000012002e7c82 */ /* 0x000fd20008000000 */
.L_x_77:
[----:B--2---:R-:W-:Y:S01]  /*3a00*/  ULEA UR8, UR46, UR7, 0x3 ;  /* 0x000000072e087291 */ /* 0x004fe2000f8e18ff */
[----:B---3--:R-:W-:Y:S11]  /*3a10*/  @P2 BRA `(.L_x_75) ;  /* 0x00000000000c2947 */ /* 0x008ff60003800000 */
[----:B-1----:R-:W-:Y:S04]  /*3a20*/  SHF.L.U32 R5, R2, 0x1f, RZ ;  /* 0x0000001f02057819 */ /* 0x002fe800000006ff */
[----:B------:R-:W1:Y:S02]  /*3a30*/  SYNCS.PHASECHK.TRANS64.TRYWAIT P0, [UR8], R5 ;  /* 0x00000005ff0075a7 */ /* 0x000e640008001108 */
[----:B-1----:R-:W-:Y:S05]  /*3a40*/  @!P0 BRA `(.L_x_76) ;  /* 0x0000005800608947 */ /* 0x002fea0003800000 */
.L_x_75:
[----:B------:R-:W-:Y:S01]  /*3a50*/  UISETP.NE.AND UP0, UPT, UR15, 0x1, UPT ;  /* 0x000000010f00788c */ /* 0x000fe2000bf05270 */
[----:B------:R-:W-:Y:S01]  /*3a60*/  PLOP3.LUT P2, PT, PT, PT, PT, 0x80, 0x8 ;  /* 0x000000000008781c */ /* 0x000fe20003f4f070 */
[----:B------:R-:W-:Y:S02]  /*3a70*/  UIADD3 UR18, UPT, UPT, UR46, 0x1, URZ ;  /* 0x000000012e127890 */ /* 0x000fe4000fffe0ff */
[----:B------:R-:W-:Y:S02]  /*3a80*/  ULEA UR32, UR46, UR14, 0x9 ;  /* 0x0000000e2e207291 */ /* 0x000fe4000f8e48ff */
[----:B------:R-:W-:Y:S01]  /*3a90*/  UISETP.NE.AND UP1, UPT, UR18, 0x8, UPT ;  /* 0x000000081200788c */ /* 0x000fe2000bf25270 */
[----:B------:R-:W-:Y:S01]  /*3aa0*/  PLOP3.LUT P0, PT, PT, PT, UP0, 0x80, 0x8 ;  /* 0x000000000008781c */ /* 0x000fe20003f0f008 */
[----:B------:R-:W-:Y:S02]  /*3ab0*/  UIADD3 UR44, UPT, UPT, UR32, 0x2, URZ ;  /* 0x00000002202c7890 */ /* 0x000fe4000fffe0ff */
[----:B------:R-:W-:Y:S02]  /*3ac0*/  USEL UR31, URZ, 0x1, UP1 ;  /* 0x00000001ff1f7887 */ /* 0x000fe40008800000 */
[----:B------:R-:W-:Y:S02]  /*3ad0*/  USEL UR18, UR18, URZ, UP1 ;  /* 0x000000ff12127287 */ /* 0x000fe40008800000 */
[----:B------:R-:W-:Y:S02]  /*3ae0*/  UIADD3 UR40, UPT, UPT, UR32, 0x4, URZ ;  /* 0x0000000420287890 */ /* 0x000fe4000fffe0ff */
[----:B------:R-:W-:Y:S01]  /*3af0*/  @UP0 ULEA UR30, UR18, UR7, 0x3 ;  /* 0x00000007121e0291 */ /* 0x000fe2000f8e18ff */
[----:B------:R-:W-:Y:S01]  /*3b00*/  LOP3.LUT R2, R2, UR31, RZ, 0x3c, !PT ;  /* 0x0000001f02027c12 */ /* 0x000fe2000f8e3cff */
[----:B------:R-:W-:Y:S02]  /*3b10*/  UIADD3 UR36, UPT, UPT, UR32, 0x6, URZ ;  /* 0x0000000620247890 */ /* 0x000fe4000fffe0ff */
[----:B------:R-:W-:Y:S01]  /*3b20*/  UIADD3 UR8, UPT, UPT, UR8, 0x40, URZ ;  /* 0x0000004008087890 */ /* 0x000fe2000fffe0ff */
[----:B-1----:R-:W-:Y:S01]  /*3b30*/  @P0 SHF.L.U32 R0, R2, 0x1f, RZ ;  /* 0x0000001f02000819 */ /* 0x002fe200000006ff */
[----:B------:R-:W-:Y:S02]  /*3b40*/  UIADD3 UR17, UPT, UPT, UR17, 0x1, URZ ;  /* 0x0000000111117890 */ /* 0x000fe4000fffe0ff */
[----:B------:R-:W-:Y:S01]  /*3b50*/  UIADD3 UR15, UPT, UPT, UR15, -0x1, URZ ;  /* 0xffffffff0f0f7890 */ /* 0x000fe2000fffe0ff */
[----:B------:R2:W3:Y:S01]  /*3b60*/  @P0 SYNCS.PHASECHK.TRANS64.TRYWAIT P2, [UR30], R0 ;  /* 0x00000000ff0005a7 */ /* 0x0004e2000804111e */
[----:B------:R-:W-:Y:S02]  /*3b70*/  ULEA UR30, UR46, UR13, 0xa ;  /* 0x0000000d2e1e7291 */ /* 0x000fe4000f8e50ff */
[----:B------:R-:W-:Y:S02]  /*3b80*/  UISETP.NE.AND UP0, UPT, UR17, UR16, UPT ;  /* 0x000000101100728c */ /* 0x000fe4000bf05270 */
[----:B------:R-:W-:Y:S02]  /*3b90*/  UIADD3 UR42, UPT, UPT, UR30, 0x2, URZ ;  /* 0x000000021e2a7890 */ /* 0x000fe4000fffe0ff */
[----:B------:R-:W-:Y:S02]  /*3ba0*/  UIADD3 UR38, UPT, UPT, UR30, 0x4, URZ ;  /* 0x000000041e267890 */ /* 0x000fe4000fffe0ff */
[----:B------:R-:W-:Y:S01]  /*3bb0*/  UIADD3 UR34, UPT, UPT, UR30, 0x6, URZ ;  /* 0x000000061e227890 */ /* 0x000fe2000fffe0ff */
[----:B------:R-:W-:Y:S01]  /*3bc0*/  UMOV UR33, 0x40004040 ;  /* 0x4000404000217882 */ /* 0x000fe20000000000 */
[----:B------:R-:W-:Y:S01]  /*3bd0*/  UMOV UR31, 0x40004040 ;  /* 0x40004040001f7882 */ /* 0x000fe20000000000 */
[----:B------:R-:W-:Y:S01]  /*3be0*/  UMOV UR45, 0x40004040 ;  /* 0x40004040002d7882 */ /* 0x000fe20000000000 */
[----:B------:R2:W-:Y:S01]  /*3bf0*/  UTCQMMA.2CTA gdesc[UR30], gdesc[UR32], tmem[UR10], tmem[UR28], idesc[UR29], UP3 ;  /* 0x00ff1c201e0075ea */ /* 0x0005e20009a0030a */
[----:B------:R-:W-:Y:S01]  /*3c00*/  UPLOP3.LUT UP3, UPT, UPT, UPT, UPT, 0x80, 0x8 ;  /* 0x000000000008789c */ /* 0x000fe20003f6f070 */
[----:B------:R-:W-:Y:S01]  /*3c10*/  UMOV UR43, 0x40004040 ;  /* 0x40004040002b7882 */ /* 0x000fe20000000000 */
[----:B------:R-:W-:Y:S01]  /*3c20*/  UMOV UR41, 0x40004040 ;  /* 0x4000404000297882 */ /* 0x000fe20000000000 */
[----:B------:R2:W-:Y:S01]  /*3c30*/  UTCQMMA.2CTA gdesc[UR42], gdesc[UR44], tmem[UR10], tmem[UR26], idesc[UR27], UPT ;  /* 0x00ff1a2c2a0075ea */ /* 0x0005e2000ba0030a */
[----:B------:R-:W-:Y:S01]  /*3c40*/  UMOV UR39, 0x40004040 ;  /* 0x4000404000277882 */ /* 0x000fe20000000000 */
[----:B------:R-:W-:Y:S01]  /*3c50*/  UMOV UR37, 0x40004040 ;  /* 0x4000404000257882 */ /* 0x000fe20000000000 */
[----:B------:R-:W-:Y:S01]  /*3c60*/  UMOV UR35, 0x40004040 ;  /* 0x4000404000237882 */ /* 0x000fe20000000000 */
[----:B------:R2:W-:Y:S01]  /*3c70*/  UTCQMMA.2CTA gdesc[UR38], gdesc[UR40], tmem[UR10], tmem[UR24], idesc[UR25], UPT ;  /* 0x00ff1828260075ea */ /* 0x0005e2000ba0030a */
[----:B------:R2:W-:Y:S01]  /*3c80*/  UTCQMMA.2CTA gdesc[UR34], gdesc[UR36], tmem[UR10], tmem[UR22], idesc[UR23], UPT ;  /* 0x00ff1624220075ea */ /* 0x0005e2000ba0030a */
[----:B------:R2:W-:Y:S01]  /*3c90*/  UTCBAR.2CTA.MULTICAST [UR8], URZ, UR12 ;  /* 0x000000ff080073e9 */ /* 0x0005e2000820080c */
[----:B------:R-:W-:Y:S01]  /*3ca0*/  UMOV UR46, UR18 ;  /* 0x00000012002e7c82 */ /* 0x000fe20008000000 */
[----:B------:R-:W-:Y:S05]  /*3cb0*/  BRA.U UP0, `(.L_x_77) ;  /* 0xfffffffd00507547 */ /* 0x000fea000b83ffff */
.L_x_74:
[----:B------:R-:W-:Y:S01]  /*3cc0*/  UIADD3 UR9, UPT, UPT, UR9, 0xd0, URZ ;  /* 0x000000d009097890 */ /* 0x000fe2000fffe0ff */
[----:B------:R-:W-:-:S08]  /*3cd0*/  UMOV UR17, UR16 ;  /* 0x0000001000117c82 */ /* 0x000fd00008000000 */
[----:B------:R4:W-:Y:S01]  /*3ce0*/  UTCBAR.2CTA.MULTICAST [UR9], URZ, UR11 ;  /* 0x000000ff090073e9 */ /* 0x0009e2000820080b */
[----:B------:R-:W-:Y:S02]  /*3cf0*/  NOP ;  /* 0x0000000000007918 */ /* 0x000fe40000000000 */
.L_x_72:
[----:B------:R-:W-:Y:S01]  /*3d00*/  UIADD3 UR19, UPT, UPT, UR19, 0x1, URZ ;  /* 0x0000000113137890 */ /* 0x000fe2000fffe0ff */
[----:B------:R-:W-:-:S03]  /*3d10*/  ISETP.NE.AND P0, PT, R8, 0x2, PT ;  /* 0x000000020800780c */ /* 0x000fc60003f05270 */
[----:B------:R-:W-:Y:S01]  /*3d20*/  UISETP.NE.AND UP0, UPT, UR19, 0x4, UPT ;  /* 0x000000041300788c */ /* 0x000fe2000bf05270 */
[----:B-12---:R-:W-:Y:S02]  /*3d30*/  SEL R0, RZ, 0x1, P0 ;  /* 0x00000001ff007807 */ /* 0x006fe40000000000 */
[----:B------:R-:W-:Y:S01]  /*3d40*/  SEL R8, R8, RZ, P0 ;  /* 0x000000ff08087207 */ /* 0x000fe20000000000 */
[----:B------:R-:W-:Y:S01]  /*3d50*/  USEL UR8, URZ, 0x1, UP0 ;  /* 0x00000001ff087887 */ /* 0x000fe20008000000 */
[----:B------:R-:W-:Y:S01]  /*3d60*/  LOP3.LUT R3, R3, R0, RZ, 0x3c, !PT ;  /* 0x0000000003037212 */ /* 0x000fe200078e3cff */
[----:B------:R-:W-:-:S04]  /*3d70*/  USEL UR19, UR19, URZ, UP0 ;  /* 0x000000ff13137287 */ /* 0x000fc80008000000 */
[----:B------:R-:W-:Y:S01]  /*3d80*/  LOP3.LUT R9, R9, UR8, RZ, 0x3c, !PT ;  /* 0x0000000809097c12 */ /* 0x000fe2000f8e3cff */
[----:B------:R-:W-:Y:S07]  /*3d90*/  @P1 BRA `(.L_x_78) ;  /* 0xfffffff800881947 */ /* 0x000fee000383ffff */
[----:B------:R-:W1:Y:S01]  /*3da0*/  S2UR UR6, SR_CgaCtaId ;  /* 0x00000000000679c3 */ /* 0x000e620000008800 */
[----:B------:R-:W-:Y:S01]  /*3db0*/  ELECT P0, URZ, PT ;  /* 0x0000000000ff782f */ /* 0x000fe20003800000 */
[----:B------:R-:W-:Y:S01]  /*3dc0*/  HFMA2 R0, -RZ, RZ, 0, 5.9604644775390625e-08 ;  /* 0x00000001ff007431 */ /* 0x000fe200000001ff */
[----:B------:R-:W-:-:S05]  /*3dd0*/  UMOV UR8, 0x40 ;  /* 0x0000004000087882 */ /* 0x000fca0000000000 */
[----:B------:R-:W-:Y:S01]  /*3de0*/  UVIRTCOUNT.DEALLOC.SMPOOL 0x80 ;  /* 0x000000800000784c */ /* 0x000fe20000000000 */
[----:B------:R-:W-:Y:S02]  /*3df0*/  UISETP.NE.AND UP0, UPT, UR5, URZ, UPT ;  /* 0x000000ff0500728c */ /* 0x000fe4000bf05270 */
[----:B-1----:R-:W-:-:S09]  /*3e00*/  ULEA UR6, UR6, UR8, 0x18 ;  /* 0x0000000806067291 */ /* 0x002fd2000f8ec0ff */
[----:B------:R1:W-:Y:S01]  /*3e10*/  @P0 STS.U8 [UR6+0x1c], R0 ;  /* 0x00001c00ff000988 */ /* 0x0003e20008000006 */
[----:B------:R-:W-:Y:S05]  /*3e20*/  BRA.U UP0, `(.L_x_79) ;  /* 0x0000000100a07547 */ /* 0x000fea000b800000 */
[----:B------:R-:W-:Y:S01]  /*3e30*/  UIADD3 UR5, UPT, UPT, UR7, 0xf0, URZ ;  /* 0x000000f007057890 */ /* 0x000fe2000fffe0ff */
[----:B------:R-:W-:-:S03]  /*3e40*/  SHF.L.U32 R3, R9, 0x1f, RZ ;  /* 0x0000001f09037819 */ /* 0x000fc600000006ff */
[----:B------:R-:W-:-:S09]  /*3e50*/  ULEA UR8, UR19, UR5, 0x3 ;  /* 0x0000000513087291 */ /* 0x000fd2000f8e18ff */
[----:B------:R-:W2:Y:S02]  /*3e60*/  SYNCS.PHASECHK.TRANS64.TRYWAIT P0, [UR8], R3 ;  /* 0x00000003ff0075a7 */ /* 0x000ea40008001108 */
[----:B--2---:R-:W-:Y:S05]  /*3e70*/  @!P0 BRA `(.L_x_80) ;  /* 0x00000054006c8947 */ /* 0x004fea0003800000 */
.L_x_159:
[----:B----4-:R-:W-:-:S04]  /*3e80*/  UIADD3 UR9, UPT, UPT, UR19, 0x1, URZ ;  /* 0x0000000113097890 */ /* 0x010fc8000fffe0ff */
        /* <DEDUP_REMOVED lines=8> */
.L_x_161:
        /* <DEDUP_REMOVED lines=9> */
.L_x_163:
[----:B------:R-:W-:-:S04]  /*3fa0*/  UIADD3 UR9, UPT, UPT, UR9, 0x1, URZ ;  /* 0x0000000109097890 */ /* 0x000fc8000fffe0ff */
[----:B------:R-:W-:-:S04]  /*3fb0*/  UISETP.NE.AND UP1, UPT, UR9, 0x4, UPT ;  /* 0x000000040900788c */ /* 0x000fc8000bf25270 */
[----:B------:R-:W-:Y:S02]  /*3fc0*/  USEL UR8, URZ, 0x1, UP1 ;  /* 0x00000001ff087887 */ /* 0x000fe40008800000 */
[----:B------:R-:W-:-:S04]  /*3fd0*/  USEL UR9, UR9, URZ, UP1 ;  /* 0x000000ff09097287 */ /* 0x000fc80008800000 */
[----:B------:R-:W-:Y:S01]  /*3fe0*/  ULEA UR9, UR9, UR5, 0x3 ;  /* 0x0000000509097291 */ /* 0x000fe2000f8e18ff */
[----:B-1----:R-:W-:-:S04]  /*3ff0*/  LOP3.LUT R3, R2, UR8, RZ, 0x3c, !PT ;  /* 0x0000000802037c12 */ /* 0x002fc8000f8e3cff */
[----:B------:R-:W-:Y:S01]  /*4000*/  SHF.L.U32 R3, R3, 0x1f, RZ ;  /* 0x0000001f03037819 */ /* 0x000fe200000006ff */
[----:B------:R-:W-:-:S04]  /*4010*/  IMAD.U32 R0, RZ, RZ, UR9 ;  /* 0x00000009ff007e24 */ /* 0x000fc8000f8e00ff */
[----:B------:R1:W2:Y:S03]  /*4020*/  SYNCS.PHASECHK.TRANS64.TRYWAIT P0, [R0+URZ], R3 ;  /* 0x00000003000075a7 */ /* 0x0002a600080011ff */
[----:B--2---:R-:W-:Y:S05]  /*4030*/  @!P0 NANOSLEEP.SYNCS 0x989680 ;  /* 0x009896800000895d */ /* 0x004fea0003900000 */
[----:B------:R-:W2:Y:S02]  /*4040*/  @!P0 SYNCS.PHASECHK.TRANS64 P0, [R0+URZ], R3 ;  /* 0x00000003000085a7 */ /* 0x000ea400080010ff */
[----:B--2---:R-:W-:Y:S05]  /*4050*/  @P0 BRA `(.L_x_83) ;  /* 0x0000000000200947 */ /* 0x004fea0003800000 */
.L_x_84:
[----:B--2---:R2:W4:Y:S02]  /*4060*/  SYNCS.PHASECHK.TRANS64.TRYWAIT P0, [R0+URZ], R3 ;  /* 0x00000003000075a7 */ /* 0x00452400080011ff */
[----:B----4-:R-:W-:Y:S05]  /*4070*/  @!P0 NANOSLEEP.SYNCS 0x989680 ;  /* 0x009896800000895d */ /* 0x010fea0003900000 */
[----:B------:R-:W4:Y:S02]  /*4080*/  @!P0 SYNCS.PHASECHK.TRANS64 P0, [R0+URZ], R3 ;  /* 0x00000003000085a7 */ /* 0x000f2400080010ff */
[----:B----4-:R-:W-:Y:S05]  /*4090*/  @!P0 BRA `(.L_x_84) ;  /* 0xfffffffc00f08947 */ /* 0x010fea000383ffff */
[----:B------:R-:W-:Y:S05]  /*40a0*/  BRA `(.L_x_83) ;  /* 0x00000000000c7947 */ /* 0x000fea0003800000 */
.L_x_79:
[----:B------:R-:W-:-:S04]  /*40b0*/  UIADD3 UR5, UPT, UPT, UR7, 0x130, URZ ;  /* 0x0000013007057890 */ /* 0x000fc8000fffe0ff */
[----:B------:R-:W-:-:S09]  /*40c0*/  UPRMT UR5, UR4, 0x654, UR5 ;  /* 0x0000065404057896 */ /* 0x000fd20008000005 */
[----:B------:R-:W-:Y:S03]  /*40d0*/  SYNCS.ARRIVE.TRANS64.RED.A1T0 RZ, [UR5], RZ ;  /* 0x000000ffffff79a7 */ /* 0x000fe60008100405 */
.L_x_83:
[----:B-12---:R-:W-:Y:S01]  /*40e0*/  SHF.L.U32 R3, RZ, 0x1f, RZ ;  /* 0x0000001fff037819 */ /* 0x006fe200000006ff */
[----:B------:R-:W-:Y:S01]  /*40f0*/  UIADD3 UR5, UPT, UPT, UR7, 0x130, URZ ;  /* 0x0000013007057890 */ /* 0x000fe2000fffe0ff */
[----:B------:R-:W-:Y:S02]  /*4100*/  PLOP3.LUT P0, PT, PT, PT, UP0, 0x80, 0x8 ;  /* 0x000000000008781c */ /* 0x000fe40003f0f008 */
[----:B------:R-:W1:Y:S02]  /*4110*/  SYNCS.PHASECHK.TRANS64.TRYWAIT P1, [UR7+0x130], R3 ;  /* 0x00013003ff0075a7 */ /* 0x000e640008021107 */
[----:B-1----:R-:W-:Y:S09]  /*4120*/  @!P1 BRA `(.L_x_85) ;  /* 0x0000005400089947 */ /* 0x002ff20003800000 */
.L_x_165:
[----:B------:R-:W-:Y:S01]  /*4130*/  @!UP0 UPRMT UR5, UR4, 0x654, UR5 ;  /* 0x0000065404058896 */ /* 0x000fe20008000005 */
[----:B------:R-:W-:Y:S02]  /*4140*/  UMOV UR8, 0xffff ;  /* 0x0000ffff00087882 */ /* 0x000fe40000000000 */
[----:B------:R-:W-:-:S06]  /*4150*/  UMOV UR4, 0x1 ;  /* 0x0000000100047882 */ /* 0x000fcc0000000000 */
[----:B------:R-:W-:Y:S01]  /*4160*/  @!P0 SYNCS.ARRIVE.TRANS64.RED.A1T0 RZ, [UR5], RZ ;  /* 0x000000ffffff89a7 */ /* 0x000fe20008100405 */
[----:B------:R-:W-:Y:S01]  /*4170*/  NOP ;  /* 0x0000000000007918 */ /* 0x000fe20000000000 */
[----:B-1----:R-:W1:Y:S01]  /*4180*/  LDS R0, [UR6+0x14] ;  /* 0x00001406ff007984 */ /* 0x002e620008000800 */
[----:B------:R-:W-:-:S04]  /*4190*/  ULOP3.LUT UR5, UR21, 0xffff, URZ, 0xc0, !UPT ;  /* 0x0000ffff15057892 */ /* 0x000fc8000f8ec0ff */
[----:B------:R-:W-:-:S04]  /*41a0*/  USHF.R.U32.HI UR5, URZ, 0x5, UR5 ;  /* 0x00000005ff057899 */ /* 0x000fc80008011605 */
[----:B------:R-:W-:Y:S02]  /*41b0*/  USHF.L.U32 UR8, UR8, UR5, URZ ;  /* 0x0000000508087299 */ /* 0x000fe400080006ff */
[----:B------:R-:W-:-:S04]  /*41c0*/  USHF.L.U32 UR4, UR4, UR5, URZ ;  /* 0x0000000504047299 */ /* 0x000fc800080006ff */
[----:B-1----:R-:W-:-:S04]  /*41d0*/  LOP3.LUT R0, R0, UR8, RZ, 0xc0, !PT ;  /* 0x0000000800007c12 */ /* 0x002fc8000f8ec0ff */
[----:B------:R-:W-:-:S13]  /*41e0*/  ISETP.NE.AND P0, PT, R0, UR8, PT ;  /* 0x0000000800007c0c */ /* 0x000fda000bf05270 */
[----:B------:R-:W-:Y:S05]  /*41f0*/  @P0 BRA `(.L_x_86) ;  /* 0x0000000000580947 */ /* 0x000fea0003800000 */
[----:B------:R-:W1:Y:S02]  /*4200*/  LDS R0, [UR6+0x18] ;  /* 0x00001806ff007984 */ /* 0x000e640008000800 */
[----:B-1----:R-:W-:-:S04]  /*4210*/  LOP3.LUT R0, R0, UR4, RZ, 0xc0, !PT ;  /* 0x0000000400007c12 */ /* 0x002fc8000f8ec0ff */
[----:B------:R-:W-:-:S13]  /*4220*/  ISETP.NE.AND P0, PT, R0, UR4, PT ;  /* 0x0000000400007c0c */ /* 0x000fda000bf05270 */
[----:B------:R-:W-:Y:S05]  /*4230*/  @P0 BRA `(.L_x_87) ;  /* 0x00000000003c0947 */ /* 0x000fea0003800000 */
[----:B------:R-:W1:Y:S01]  /*4240*/  S2R R2, SR_LANEID ;  /* 0x0000000000027919 */ /* 0x000e620000000000 */
[----:B------:R-:W-:Y:S01]  /*4250*/  ULOP3.LUT UR8, URZ, UR8, URZ, 0x33, !UPT ;  /* 0x00000008ff087292 */ /* 0x000fe2000f8e33ff */
[----:B------:R-:W-:Y:S01]  /*4260*/  LOP3.LUT R4, RZ, UR4, RZ, 0x33, !PT ;  /* 0x00000004ff047c12 */ /* 0x000fe2000f8e33ff */
[----:B------:R-:W-:Y:S02]  /*4270*/  VOTEU.ANY UR7, UPT, PT ;  /* 0x0000000000077886 */ /* 0x000fe400038e0100 */
[----:B------:R-:W-:Y:S01]  /*4280*/  UFLO.U32 UR7, UR7 ;  /* 0x00000007000772bd */ /* 0x000fe200080e0000 */
[----:B------:R-:W2:Y:S01]  /*4290*/  REDUX UR4, R4 ;  /* 0x00000000040473c4 */ /* 0x000ea20000000000 */
[----:B------:R-:W-:-:S06]  /*42a0*/  IMAD.U32 R0, RZ, RZ, UR8 ;  /* 0x00000008ff007e24 */ /* 0x000fcc000f8e00ff */
[----:B------:R1:W-:Y:S01]  /*42b0*/  UTCATOMSWS.AND URZ, UR8 ;  /* 0x0000000800ff79e3 */ /* 0x0003e20008000000 */
[----:B------:R-:W3:Y:S01]  /*42c0*/  REDUX UR5, R0 ;  /* 0x00000000000573c4 */ /* 0x000ee20000000000 */
[----:B-1----:R-:W-:Y:S01]  /*42d0*/  ISETP.EQ.U32.AND P0, PT, R2, UR7, PT ;  /* 0x0000000702007c0c */ /* 0x002fe2000bf02070 */
[----:B--2---:R-:W-:Y:S01]  /*42e0*/  IMAD.U32 R2, RZ, RZ, UR4 ;  /* 0x00000004ff027e24 */ /* 0x004fe2000f8e00ff */
[----:B---3--:R-:W-:-:S11]  /*42f0*/  MOV R3, UR5 ;  /* 0x0000000500037c02 */ /* 0x008fd60008000f00 */
[----:B------:R1:W-:Y:S04]  /*4300*/  @P0 ATOMS.AND RZ, [UR6+0x14], R3 ;  /* 0x00001403ffff098c */ /* 0x0003e8000a800006 */
[----:B------:R1:W-:Y:S01]  /*4310*/  @P0 ATOMS.AND RZ, [UR6+0x18], R2 ;  /* 0x00001802ffff098c */ /* 0x0003e2000a800006 */
[----:B------:R-:W-:Y:S05]  /*4320*/  BRA `(.L_x_88) ;  /* 0x0000000000147947 */ /* 0x000fea0003800000 */
.L_x_87:
[----:B------:R-:W-:Y:S02]  /*4330*/  MOV R2, 0x4350 ;  /* 0x0000435000027802 */ /* 0x000fe40000000f00 */
[----:B---345:R-:W-:Y:S05]  /*4340*/  CALL.REL.NOINC `($__internal_0_$__cuda_sm10x_tcgen05_guardrail_trap_col_being_dealloced_not_returned_by_alloc) ;  /* 0x00000054005c7944 */ /* 0x038fea0003c00000 */
[----:B------:R-:W-:Y:S05]  /*4350*/  BRA `(.L_x_88) ;  /* 0x0000000000087947 */ /* 0x000fea0003800000 */
.L_x_86:
[----:B------:R-:W-:Y:S02]  /*4360*/  MOV R2, 0x4380 ;  /* 0x0000438000027802 */ /* 0x000fe40000000f00 */
[----:B---345:R-:W-:Y:S05]  /*4370*/  CALL.REL.NOINC `($__internal_2_$__cuda_sm10x_tcgen05_guardrail_trap_unallocated_columns_being_dealloced) ;  /* 0x0000005400687944 */ /* 0x038fea0003c00000 */
.L_x_88:
[----:B------:R-:W-:Y:S01]  /*4380*/  NOP ;  /* 0x0000000000007918 */ /* 0x000fe20000000000 */
[----:B----4-:R-:W-:Y:S05]  /*4390*/  EXIT ;  /* 0x000000000000794d */ /* 0x010fea0003800000 */
.L_x_59:
[----:B------:R-:W-:-:S09]  /*43a0*/  UISETP.NE.OR UP5, UPT, UR10, 0x3, !UP5 ;  /* 0x000000030a00788c */ /* 0x000fd2000efa5670 */
[----:B------:R-:W-:Y:S05]  /*43b0*/  BRA.U UP5, `(.L_x_89) ;  /* 0x0000000d05407547 */ /* 0x000fea000b800000 */
[----:B------:R-:W1:Y:S01]  /*43c0*/  LDC R0, c[0x0][0xb30] ;  /* 0x0002cc00ff007b82 */ /* 0x000e620000000800 */
[----:B------:R-:W2:Y:S01]  /*43d0*/  LDCU.64 UR8, c[0x0][0x888] ;  /* 0x00011100ff0877ac */ /* 0x000ea20008000a00 */
[----:B------:R-:W-:Y:S02]  /*43e0*/  HFMA2 R29, -RZ, RZ, 0, 0 ;  /* 0x00000000ff1d7431 */ /* 0x000fe400000001ff */
[----:B------:R-:W-:Y:S01]  /*43f0*/  IMAD.MOV.U32 R31, RZ, RZ, 0x1 ;  /* 0x00000001ff1f7424 */ /* 0x000fe200078e00ff */
[----:B------:R-:W-:Y:S01]  /*4400*/  MOV R23, 0x2000 ;  /* 0x0000200000177802 */ /* 0x000fe20000000f00 */
[----:B------:R-:W3:Y:S01]  /*4410*/  LDCU.64 UR4, c[0x0][0x890] ;  /* 0x00011200ff0477ac */ /* 0x000ee20008000a00 */
[----:B------:R-:W-:Y:S01]  /*4420*/  IMAD.MOV.U32 R30, RZ, RZ, RZ ;  /* 0x000000ffff1e7224 */ /* 0x000fe200078e00ff */
[----:B------:R-:W4:Y:S01]  /*4430*/  LDC R19, c[0x0][0x370] ;  /* 0x0000dc00ff137b82 */ /* 0x000f220000000800 */
[----:B------:R-:W-:Y:S01]  /*4440*/  UMOV UR6, 0x400 ;  /* 0x0000040000067882 */ /* 0x000fe20000000000 */
[----:B------:R-:W-:-:S02]  /*4450*/  UPLOP3.LUT UP1, UPT, UPT, UPT, UPT, 0x40, 0x4 ;  /* 0x000000000004789c */ /* 0x000fc40003f2e870 */
[----:B------:R-:W-:-:S04]  /*4460*/  ULEA UR6, UR37, UR6, 0x18 ;  /* 0x0000000625067291 */ /* 0x000fc8000f8ec0ff */
[----:B------:R-:W4:Y:S01]  /*4470*/  LDC R2, c[0x0][0xb0c] ;  /* 0x0002c300ff027b82 */ /* 0x000f220000000800 */
[----:B------:R-:W-:Y:S02]  /*4480*/  UIADD3 UR13, UPT, UPT, UR6, 0x88, URZ ;  /* 0x00000088060d7890 */ /* 0x000fe4000fffe0ff */
[----:B--2---:R-:W-:Y:S02]  /*4490*/  UISETP.NE.U32.AND UP2, UPT, UR8, URZ, UPT ;  /* 0x000000ff0800728c */ /* 0x004fe4000bf45070 */
[----:B------:R-:W-:Y:S02]  /*44a0*/  UIADD3 UR17, UPT, UPT, UR6, 0x80, URZ ;  /* 0x0000008006117890 */ /* 0x000fe4000fffe0ff */
[----:B---3--:R-:W-:Y:S01]  /*44b0*/  UISETP.NE.U32.AND UP3, UPT, UR4, URZ, UPT ;  /* 0x000000ff0400728c */ /* 0x008fe2000bf65070 */
[----:B------:R-:W2:Y:S01]  /*44c0*/  LDC R18, c[0x0][0xb20] ;  /* 0x0002c800ff127b82 */ /* 0x000ea20000000800 */
[----:B-1----:R-:W-:Y:S01]  /*44d0*/  ISETP.NE.AND P1, PT, R0, 0x1, PT ;  /* 0x000000010000780c */ /* 0x002fe20003f25270 */
[----:B------:R-:W-:-:S02]  /*44e0*/  UISETP.NE.AND.EX UP2, UPT, UR9, URZ, UPT, UP2 ;  /* 0x000000ff0900728c */ /* 0x000fc4000bf45320 */
[----:B------:R-:W-:Y:S02]  /*44f0*/  UPRMT UR13, UR37, 0x654, UR13 ;  /* 0x00000654250d7896 */ /* 0x000fe4000800000d */
[----:B------:R-:W-:Y:S02]  /*4500*/  UISETP.NE.AND.EX UP3, UPT, UR5, URZ, UPT, UP3 ;  /* 0x000000ff0500728c */ /* 0x000fe4000bf65330 */
[----:B------:R-:W1:Y:S08]  /*4510*/  LDC.64 R32, c[0x0][0x348] ;  /* 0x0000d200ff207b82 */ /* 0x000e700000000a00 */
[----:B------:R-:W3:Y:S08]  /*4520*/  LDC.64 R16, c[0x0][0xb10] ;  /* 0x0002c400ff107b82 */ /* 0x000ef00000000a00 */
[----:B------:R-:W1:Y:S08]  /*4530*/  LDC.64 R6, c[0x0][0xb18] ;  /* 0x0002c600ff067b82 */ /* 0x000e700000000a00 */
[----:B------:R-:W1:Y:S08]  /*4540*/  LDC.64 R4, c[0x0][0xb28] ;  /* 0x0002ca00ff047b82 */ /* 0x000e700000000a00 */
[----:B--2-4-:R-:W1:Y:S02]  /*4550*/  LDC R22, c[0x0][0x374] ;  /* 0x0000dd00ff167b82 */ /* 0x014e640000000800 */
.L_x_98:
[C---:B------:R-:W-:Y:S02]  /*4560*/  LEA R0, R30.reuse, UR6, 0x3 ;  /* 0x000000061e007c11 */ /* 0x040fe4000f8e18ff */
[----:B------:R-:W-:Y:S02]  /*4570*/  SHF.L.U32 R3, R29, 0x1f, RZ ;  /* 0x0000001f1d037819 */ /* 0x000fe400000006ff */
[----:B------:R-:W-:Y:S02]  /*4580*/  LEA R24, R30, UR6, 0x4 ;  /* 0x000000061e187c11 */ /* 0x000fe4000f8e20ff */
[----:B--2---:R-:W2:Y:S02]  /*4590*/  SYNCS.PHASECHK.TRANS64.TRYWAIT P0, [R0+URZ+0xb0], R3 ;  /* 0x0000b003000075a7 */ /* 0x004ea400080011ff */
[----:B--2---:R-:W-:Y:S05]  /*45a0*/  @!P0 BRA `(.L_x_90) ;  /* 0x0000005000008947 */ /* 0x004fea0003800000 */
.L_x_166:
[----:B------:R-:W-:Y:S01]  /*45b0*/  ISETP.GE.AND P0, PT, R72, 0x1, PT ;  /* 0x000000014800780c */ /* 0x000fe20003f06270 */
[----:B------:R-:W4:Y:S01]  /*45c0*/  LDS.128 R24, [R24+0x140] ;  /* 0x0001400018187984 */ /* 0x000f220000000c00 */
[----:B--2---:R-:W-:Y:S01]  /*45d0*/  VIADD R0, R0, 0xc0 ;  /* 0x000000c000007836 */ /* 0x004fe20000000000 */
[----:B------:R-:W-:Y:S01]  /*45e0*/  @!PT LDS RZ, [RZ] ;  /* 0x00000000fffff984 */ /* 0x000fe20000000800 */
[----:B------:R-:W-:Y:S01]  /*45f0*/  @!PT LDS RZ, [RZ] ;  /* 0x00000000fffff984 */ /* 0x000fe20000000800 */
[----:B------:R-:W-:Y:S01]  /*4600*/  @!PT LDS RZ, [RZ] ;  /* 0x00000000fffff984 */ /* 0x000fe20000000800 */
[----:B------:R-:W-:Y:S01]  /*4610*/  @!PT LDS RZ, [RZ] ;  /* 0x00000000fffff984 */ /* 0x000fe20000000800 */
[----:B------:R2:W-:Y:S06]  /*4620*/  MEMBAR.ALL.CTA ;  /* 0x0000000000007992 */ /* 0x0005ec0000008000 */
[----:B--2---:R-:W2:Y:S01]  /*4630*/  FENCE.VIEW.ASYNC.S ;  /* 0x00000000000073c6 */ /* 0x004ea20000000000 */
[----:B------:R-:W-:Y:S04]  /*4640*/  PRMT R0, RZ, 0x654, R0 ;  /* 0x00000654ff007816 */ /* 0x000fe80000000000 */
[----:B--2---:R2:W-:Y:S01]  /*4650*/  SYNCS.ARRIVE.TRANS64.RED.A1T0 RZ, [R0+URZ], RZ ;  /* 0x000000ff00ff79a7 */ /* 0x0045e200081004ff */
[----:B----4-:R-:W-:Y:S11]  /*4660*/  LOP3.LUT P3, RZ, R26, 0x1, RZ, 0xc0, !PT ;  /* 0x000000011aff7812 */ /* 0x010ff6000786c0ff */
[----:B------:R-:W-:Y:S02]  /*4670*/  @!UPT UIADD3 URZ, UPT, UPT, URZ, URZ, URZ ;  /* 0x000000fffffff290 */ /* 0x000fe4000fffe0ff */
[----:B------:R-:W-:Y:S02]  /*4680*/  @P3 MOV R13, R24 ;  /* 0x00000018000d3202 */ /* 0x000fe40000000f00 */
[----:B------:R-:W-:Y:S01]  /*4690*/  @P3 LOP3.LUT R8, R25, 0xffff, RZ, 0xc0, !PT ;  /* 0x0000ffff19083812 */ /* 0x000fe200078ec0ff */
[----:B--2---:R-:W-:Y:S06]  /*46a0*/  @!P0 BRA `(.L_x_91) ;  /* 0x0000000000a48947 */ /* 0x004fec0003800000 */
[----:B-1----:R-:W-:Y:S01]  /*46b0*/  IMAD.HI.U32 R35, R22, R7, RZ ;  /* 0x0000000716237227 */ /* 0x002fe200078e00ff */
[----:B------:R-:W-:Y:S02]  /*46c0*/  ISETP.NE.AND P0, PT, R6, 0x1, PT ;  /* 0x000000010600780c */ /* 0x000fe40003f05270 */
[----:B------:R-:W-:Y:S01]  /*46d0*/  ISETP.NE.AND P2, PT, R72, 0x1, PT ;  /* 0x000000014800780c */ /* 0x000fe20003f45270 */
[----:B---3--:R-:W-:Y:S01]  /*46e0*/  IMAD.HI.U32 R34, R19, R16, RZ ;  /* 0x0000001013227227 */ /* 0x008fe200078e00ff */
[----:B------:R-:W-:Y:S02]  /*46f0*/  SHF.R.U32.HI R35, RZ, R18, R35 ;  /* 0x00000012ff237219 */ /* 0x000fe40000011623 */
[----:B------:R-:W-:Y:S01]  /*4700*/  ISETP.NE.AND P4, PT, R2, 0x1, PT ;  /* 0x000000010200780c */ /* 0x000fe20003f85270 */
[----:B------:R-:W-:Y:S01]  /*4710*/  IMAD.HI.U32 R36, R13, R16, RZ ;  /* 0x000000100d247227 */ /* 0x000fe200078e00ff */
[----:B------:R-:W-:Y:S02]  /*4720*/  SHF.R.U32.HI R34, RZ, R17, R34 ;  /* 0x00000011ff227219 */ /* 0x000fe40000011622 */
[----:B------:R-:W-:Y:S01]  /*4730*/  SEL R3, R22, R35, !P0 ;  /* 0x0000002316037207 */ /* 0x000fe20004000000 */
[C---:B------:R-:W-:Y:S01]  /*4740*/  IMAD.HI.U32 R35, R8.reuse, R7, RZ ;  /* 0x0000000708237227 */ /* 0x040fe200078e00ff */
[----:B------:R-:W-:Y:S02]  /*4750*/  SEL R11, R19, R34, !P4 ;  /* 0x00000022130b7207 */ /* 0x000fe40006000000 */
[----:B------:R-:W-:Y:S01]  /*4760*/  SHF.R.U32.HI R36, RZ, R17, R36 ;  /* 0x00000011ff247219 */ /* 0x000fe20000011624 */
[----:B------:R-:W-:Y:S01]  /*4770*/  IMAD.HI.U32 R38, R3, R4, RZ ;  /* 0x0000000403267227 */ /* 0x000fe200078e00ff */
[----:B------:R-:W-:Y:S03]  /*4780*/  SHF.R.U32.HI R35, RZ, R18, R35 ;  /* 0x00000012ff237219 */ /* 0x000fe60000011623 */
[----:B------:R-:W-:Y:S01]  /*4790*/  IMAD.HI.U32 R34, R11, R4, RZ ;  /* 0x000000040b227227 */ /* 0x000fe200078e00ff */
[----:B------:R-:W-:Y:S02]  /*47a0*/  @P2 SHF.R.U32.HI R3, RZ, R5, R38 ;  /* 0x00000005ff032219 */ /* 0x000fe40000011626 */
[----:B------:R-:W-:Y:S02]  /*47b0*/  SEL R9, R8, R35, !P0 ;  /* 0x0000002308097207 */ /* 0x000fe40004000000 */
[----:B------:R-:W-:Y:S01]  /*47c0*/  @P2 SHF.R.U32.HI R11, RZ, R5, R34 ;  /* 0x00000005ff0b2219 */ /* 0x000fe20000011622 */
[C---:B------:R-:W-:Y:S01]  /*47d0*/  IMAD R10, R72.reuse, R3, RZ ;  /* 0x00000003480a7224 */ /* 0x040fe200078e02ff */
[----:B------:R-:W-:Y:S01]  /*47e0*/  SEL R3, R13, R36, !P4 ;  /* 0x000000240d037207 */ /* 0x000fe20006000000 */
[C---:B------:R-:W-:Y:S03]  /*47f0*/  IMAD.HI.U32 R14, R9.reuse, R4, RZ ;  /* 0x00000004090e7227 */ /* 0x040fe600078e00ff */
[----:B------:R-:W-:Y:S01]  /*4800*/  ISETP.GE.AND P0, PT, R9, R10, PT ;  /* 0x0000000a0900720c */ /* 0x000fe20003f06270 */
[C---:B------:R-:W-:Y:S01]  /*4810*/  IMAD R12, R72.reuse, R11, RZ ;  /* 0x0000000b480c7224 */ /* 0x040fe200078e02ff */
[-C--:B------:R-:W-:Y:S04]  /*4820*/  SHF.R.U32.HI R14, RZ, R5.reuse, R14 ;  /* 0x00000005ff0e7219 */ /* 0x080fe8000001160e */
[----:B------:R-:W-:Y:S02]  /*4830*/  ISETP.GE.OR P0, PT, R3, R12, P0 ;  /* 0x0000000c0300720c */ /* 0x000fe40000706670 */
[----:B------:R-:W-:Y:S05]  /*4840*/  SEL R15, R9, R14, !P2 ;  /* 0x0000000e090f7207 */ /* 0x000fea0005000000 */
[----:B------:R-:W-:Y:S04]  /*4850*/  IMAD.MOV R14, RZ, RZ, -R15 ;  /* 0x000000ffff0e7224 */ /* 0x000fe800078e0a0f */
[----:B------:R-:W-:Y:S02]  /*4860*/  IMAD R14, R72, R14, R9 ;  /* 0x0000000e480e7224 */ /* 0x000fe400078e0209 */
[C---:B------:R-:W-:Y:S05]  /*4870*/  @!P0 IMAD.HI.U32 R10, R3.reuse, R4, RZ ;  /* 0x00000004030a8227 */ /* 0x040fea00078e00ff */
[----:B------:R-:W-:Y:S04]  /*4880*/  @!P0 SHF.R.U32.HI R10, RZ, R5, R10 ;  /* 0x00000005ff0a8219 */ /* 0x000fe8000001160a */
[----:B------:R-:W-:Y:S01]  /*4890*/  @!P0 SEL R0, R3, R10, !P2 ;  /* 0x0000000a03008207 */ /* 0x000fe20005000000 */
[----:B------:R-:W-:Y:S03]  /*48a0*/  IMAD.MOV R10, RZ, RZ, -R3 ;  /* 0x000000ffff0a7224 */ /* 0x000fe600078e0a03 */
[----:B------:R-:W-:Y:S01]  /*48b0*/  @!P0 IADD3 R15, PT, PT, R15, -R0, RZ ;  /* 0x800000000f0f8210 */ /* 0x000fe20007ffe0ff */
[----:B------:R-:W-:Y:S01]  /*48c0*/  @!P0 IMAD R0, R11, R14, R0 ;  /* 0x0000000e0b008224 */ /* 0x000fe200078e0200 */
[----:B------:R-:W-:Y:S01]  /*48d0*/  IADD3 R11, PT, PT, -R9, RZ, RZ ;  /* 0x000000ff090b7210 */ /* 0x000fe20007ffe1ff */
[----:B------:R-:W-:Y:S02]  /*48e0*/  IMAD R13, R2, R10, R13 ;  /* 0x0000000a020d7224 */ /* 0x000fe400078e020d */
[----:B------:R-:W-:Y:S02]  /*48f0*/  @!P0 IMAD R9, R15, R72, R3 ;  /* 0x000000480f098224 */ /* 0x000fe400078e0203 */
[----:B------:R-:W-:Y:S02]  /*4900*/  @!P0 IMAD.MOV.U32 R3, RZ, RZ, R0 ;  /* 0x000000ffff038224 */ /* 0x000fe400078e0000 */
[----:B------:R-:W-:Y:S02]  /*4910*/  IMAD R8, R6, R11, R8 ;  /* 0x0000000b06087224 */ /* 0x000fe400078e0208 */
[----:B------:R-:W-:Y:S02]  /*4920*/  IMAD R13, R3, R2, R13 ;  /* 0x00000002030d7224 */ /* 0x000fe400078e020d */
[----:B------:R-:W-:Y:S02]  /*4930*/  IMAD R8, R9, R6, R8 ;  /* 0x0000000609087224 */ /* 0x000fe400078e0208 */
.L_x_91:
[----:B------:R-:W-:Y:S05]  /*4940*/  BRA.U UP1, `(.L_x_92) ;  /* 0x0000000101107547 */ /* 0x000fea000b800000 */
[----:B------:R-:W-:Y:S04]  /*4950*/  MOV R0, UR7 ;  /* 0x0000000700007c02 */ /* 0x000fe80008000f00 */
[----:B------:R-:W-:Y:S04]  /*4960*/  SHF.L.U32 R3, R0, 0x1f, RZ ;  /* 0x0000001f00037819 */ /* 0x000fe800000006ff */
[----:B------:R-:W2:Y:S02]  /*4970*/  SYNCS.PHASECHK.TRANS64.TRYWAIT P0, [UR6+0xa8], R3 ;  /* 0x0000a803ff0075a7 */ /* 0x000ea40008001106 */
[----:B--2---:R-:W-:Y:S05]  /*4980*/  @!P0 BRA `(.L_x_93) ;  /* 0x0000004c001c8947 */ /* 0x004fea0003800000 */
.L_x_92:
[----:B------:R-:W-:Y:S02]  /*4990*/  R2UR UR19, R21 ;  /* 0x00000000151372ca */ /* 0x000fe400000e0000 */
[----:B------:R-:W-:Y:S02]  /*49a0*/  R2UR UR18, R20 ;  /* 0x00000000141272ca */ /* 0x000fe400000e0000 */
[----:B------:R-:W-:Y:S02]  /*49b0*/  ISETP.NE.U32.AND P2, PT, RZ, UR4, PT ;  /* 0x00000004ff007c0c */ /* 0x000fe4000bf45070 */
[----:B------:R-:W-:Y:S02]  /*49c0*/  SHF.L.U32 R12, R31, 0x1f, RZ ;  /* 0x0000001f1f0c7819 */ /* 0x000fe400000006ff */
[----:B------:R-:W-:Y:S05]  /*49d0*/  ISETP.NE.AND.EX P2, PT, RZ, UR5, PT, P2 ;  /* 0x00000005ff007c0c */ /* 0x000fea000bf45320 */
[----:B------:R-:W-:Y:S02]  /*49e0*/  USHF.L.U32 UR19, UR19, 0x7, URZ ;  /* 0x0000000713137899 */ /* 0x000fe400080006ff */
[----:B------:R-:W-:Y:S01]  /*49f0*/  USHF.L.U32 UR18, UR18, 0x7, URZ ;  /* 0x0000000712127899 */ /* 0x000fe200080006ff */
[----:B------:R-:W-:Y:S11]  /*4a00*/  BRA.U !UP3, `(.L_x_94) ;  /* 0x000000010b347547 */ /* 0x000ff6000b800000 */
[----:B------:R-:W-:Y:S01]  /*4a10*/  UPLOP3.LUT UP0, UPT, UPT, UPT, UP2, 0x80, 0x8 ;  /* 0x000000000008789c */ /* 0x000fe20003f0f020 */
[----:B--2---:R-:W-:Y:S02]  /*4a20*/  HFMA2 R0, -RZ, RZ, 0, 5.9604644775390625e-08 ;  /* 0x00000001ff007431 */ /* 0x004fe400000001ff */
[----:B------:R-:W-:Y:S03]  /*4a30*/  IMAD.MOV.U32 R171, RZ, RZ, 0x1 ;  /* 0x00000001ffab7424 */ /* 0x000fe600078e00ff */
[----:B------:R-:W-:Y:S05]  /*4a40*/  PLOP3.LUT P0, PT, PT, PT, UP0, 0x80, 0x8 ;  /* 0x000000000008781c */ /* 0x000fea0003f0f008 */
[----:B------:R-:W2:Y:S01]  /*4a50*/  @UP0 LDCU.64 UR10, c[0x0][0x888] ;  /* 0x00011100ff0a07ac */ /* 0x000ea20008000a00 */
[----:B------:R-:W-:Y:S07]  /*4a60*/  @UP0 UIMAD UR8, UR36, UR4, URZ ;  /* 0x00000004240802a4 */ /* 0x000fee000f8e02ff */
[----:B------:R-:W-:Y:S01]  /*4a70*/  @!P0 PRMT R171, R0, 0x7610, R171 ;  /* 0x0000761000ab8816 */ /* 0x000fe200000000ab */
[----:B--2---:R-:W-:Y:S03]  /*4a80*/  @UP0 UIMAD.WIDE UR10, UR8, 0x4, UR10 ;  /* 0x00000004080a08a5 */ /* 0x004fe6000f8e020a */
[----:B------:R-:W2:Y:S03]  /*4a90*/  @!UP0 LDCU UR8, c[0x0][0x880] ;  /* 0x00011000ff0887ac */ /* 0x000ea60008000800 */
[----:B------:R-:W-:Y:S01]  /*4aa0*/  IMAD.U32 R10, RZ, RZ, UR10 ;  /* 0x0000000aff0a7e24 */ /* 0x000fe2000f8e00ff */
[----:B------:R-:W-:Y:S05]  /*4ab0*/  MOV R11, UR11 ;  /* 0x0000000b000b7c02 */ /* 0x000fea0008000f00 */
[----:B-----5:R4:W5:Y:S02]  /*4ac0*/  @P0 LDG.E R81, desc[UR46][R10.64] ;  /* 0x0000002e0a510981 */ /* 0x020964000c1e1900 */
[----:B--2-4-:R-:W-:Y:S07]  /*4ad0*/  @!P0 IMAD.U32 R81, RZ, RZ, UR8 ;  /* 0x00000008ff518e24 */ /* 0x014fee000f8e00ff */
.L_x_94:
[----:B-----5:R-:W-:Y:S01]  /*4ae0*/  @!P2 FSETP.EQ.AND P0, PT, R81, RZ, PT ;  /* 0x000000ff5100a20b */ /* 0x020fe20003f02000 */
[----:B------:R-:W-:Y:S01]  /*4af0*/  @!UPT UIADD3 URZ, UPT, UPT, URZ, URZ, URZ ;  /* 0x000000fffffff290 */ /* 0x000fe2000fffe0ff */
[----:B------:R-:W-:Y:S11]  /*4b00*/  @!P2 BRA `(.L_x_95) ;  /* 0x000000000014a947 */ /* 0x000ff60003800000 */
[----:B------:R-:W-:Y:S02]  /*4b10*/  LOP3.LUT P2, RZ, R171, 0xff, RZ, 0xc0, !PT ;  /* 0x000000ffabff7812 */ /* 0x000fe4000784c0ff */
[----:B------:R-:W-:Y:S04]  /*4b20*/  PLOP3.LUT P0, PT, PT, PT, UP0, 0x80, 0x8 ;  /* 0x000000000008781c */ /* 0x000fe80003f0f008 */
[----:B------:R-:W-:Y:S07]  /*4b30*/  PLOP3.LUT P0, PT, P0, PT, PT, 0x8, 0x80 ;  /* 0x000000000080781c */ /* 0x000fee000070e170 */
[----:B------:R-:W-:Y:S11]  /*4b40*/  @P2 FSETP.EQ.AND P0, PT, R81, RZ, PT ;  /* 0x000000ff5100220b */ /* 0x000ff60003f02000 */
[----:B------:R-:W-:Y:S02]  /*4b50*/  @!UPT UIADD3 URZ, UPT, UPT, URZ, URZ, URZ ;  /* 0x000000fffffff290 */ /* 0x000fe4000fffe0ff */
.L_x_95:
[----:B------:R-:W4:Y:S01]  /*4b60*/  SYNCS.PHASECHK.TRANS64.TRYWAIT P2, [UR6+0x90], R12 ;  /* 0x0000900cff0075a7 */ /* 0x000f220008041106 */
[----:B------:R-:W-:Y:S04]  /*4b70*/  ELECT P4, URZ, PT ;  /* 0x0000000000ff782f */ /* 0x000fe80003880000 */
[----:B------:R-:W-:Y:S11]  /*4b80*/  PLOP3.LUT P4, PT, P0, P4, PT, 0xf2, 0x2f ;  /* 0x00000000002f781c */ /* 0x000ff60000789e72 */
[----:B------:R-:W-:Y:S02]  /*4b90*/  @!UPT UIADD3 URZ, UPT, UPT, URZ, URZ, URZ ;  /* 0x000000fffffff290 */ /* 0x000fe4000fffe0ff */
[----:B-1----:R-:W-:Y:S05]  /*4ba0*/  @!P4 IADD3 R21, P0, PT, R32, 0x580, RZ ;  /* 0x000005802015c810 */ /* 0x002fea0007f1e0ff */
[----:B------:R-:W-:Y:S01]  /*4bb0*/  @!P4 IMAD.X R20, RZ, RZ, R33, P0 ;  /* 0x000000ffff14c224 */ /* 0x000fe200000e0621 */
[----:B----4-:R-:W-:Y:S07]  /*4bc0*/  @!P2 BRA `(.L_x_96) ;  /* 0x0000004800a4a947 */ /* 0x010fee0003800000 */
.L_x_169:
[----:B------:R-:W4:Y:S01]  /*4bd0*/  LDC.64 R14, c[0x0][0xb10] ;  /* 0x0002c400ff0e7b82 */ /* 0x000f220000000a00 */
[----:B------:R-:W-:Y:S01]  /*4be0*/  @!P4 R2UR UR8, R20 ;  /* 0x000000001408c2ca */ /* 0x000fe200000e0000 */
[----:B------:R-:W-:Y:S01]  /*4bf0*/  VOTEU.ALL UP1, P4 ;  /* 0x0000000000ff7886 */ /* 0x000fe20002020000 */
[----:B------:R-:W-:Y:S01]  /*4c00*/  @!P4 R2UR UR9, R21 ;  /* 0x000000001509c2ca */ /* 0x000fe200000e0000 */
[----:B------:R-:W-:Y:S01]  /*4c10*/  UMOV UR10, 0x0 ;  /* 0x00000000000a7882 */ /* 0x000fe20000000000 */
[----:B------:R-:W-:Y:S03]  /*4c20*/  UMOV UR11, 0x10000000 ;  /* 0x10000000000b7882 */ /* 0x000fe60000000000 */
[----:B------:R-:W5:Y:S01]  /*4c30*/  LDC.64 R10, c[0x0][0xb18] ;  /* 0x0002c600ff0a7b82 */ /* 0x000f620000000a00 */
[----:B------:R-:W-:Y:S01]  /*4c40*/  @!UP1 UIADD3 UR16, UPT, UPT, UR6, 0x200, URZ ;  /* 0x0000020006109890 */ /* 0x000fe2000fffe0ff */
[----:B------:R-:W-:Y:S01]  /*4c50*/  @P3 SHF.R.U32.HI R28, RZ, 0x10, R25 ;  /* 0x00000010ff1c3819 */ /* 0x000fe20000011619 */
[----:B------:R-:W-:Y:S01]  /*4c60*/  VOTEU.ALL UP1, P4 ;  /* 0x0000000000ff7886 */ /* 0x000fe20002020000 */
[----:B------:R-:W-:Y:S01]  /*4c70*/  UMOV UR20, UR36 ;  /* 0x0000002400147c82 */ /* 0x000fe20008000000 */
[----:B------:R-:W-:Y:S03]  /*4c80*/  VIADD R30, R30, 0x1 ;  /* 0x000000011e1e7836 */ /* 0x000fe60000000000 */
[----:B--2---:R-:W2:Y:S01]  /*4c90*/  @!P1 LDC R0, c[0x0][0xb20] ;  /* 0x0002c800ff009b82 */ /* 0x004ea20000000800 */
[----:B------:R-:W-:Y:S01]  /*4ca0*/  IMAD.U32 R21, RZ, RZ, UR8 ;  /* 0x00000008ff157e24 */ /* 0x000fe2000f8e00ff */
[----:B------:R-:W-:Y:S06]  /*4cb0*/  UPRMT UR8, UR37, 0x654, UR17 ;  /* 0x0000065425087896 */ /* 0x000fec0008000011 */
[----:B-1----:R-:W1:Y:S01]  /*4cc0*/  @!P1 LDC R3, c[0x0][0xb0c] ;  /* 0x0002c300ff039b82 */ /* 0x002e620000000800 */
[----:B------:R-:W-:Y:S01]  /*4cd0*/  IMAD.U32 R20, RZ, RZ, UR9 ;  /* 0x00000009ff147e24 */ /* 0x000fe2000f8e00ff */
[----:B------:R-:W-:Y:S04]  /*4ce0*/  @!P4 R2UR UR15, R21 ;  /* 0x00000000150fc2ca */ /* 0x000fe800000e0000 */
[----:B------:R-:W-:Y:S01]  /*4cf0*/  @!P4 R2UR UR14, R20 ;  /* 0x00000000140ec2ca */ /* 0x000fe200000e0000 */
[----:B------:R-:W-:Y:S11]  /*4d00*/  @!P4 IMAD.MOV.U32 R20, RZ, RZ, 0x2000 ;  /* 0x00002000ff14c424 */ /* 0x000ff600078e00ff */
[----:B------:R-:W-:Y:S01]  /*4d10*/  @!UPT UIADD3 URZ, UPT, UPT, URZ, URZ, URZ ;  /* 0x000000fffffff290 */ /* 0x000fe2000fffe0ff */
[----:B------:R1:W-:Y:S01]  /*4d20*/  @!UP1 UTMALDG.3D [UR16], [UR14], desc[UR10] ;  /* 0x00000a100e0095b4 */ /* 0x0003e20008011000 */
[----:B------:R1:W-:Y:S02]  /*4d30*/  @!P4 SYNCS.ARRIVE.TRANS64.RED.A0TR RZ, [UR6+0x80], R20 ;  /* 0x00008014ffffc9a7 */ /* 0x0003e40008300406 */
[----:B-1----:R-:W-:Y:S01]  /*4d40*/  @!P1 ISETP.NE.AND P2, PT, R3, 0x1, PT ;  /* 0x000000010300980c */ /* 0x002fe20003f45270 */
[C---:B----4-:R-:W-:Y:S01]  /*4d50*/  @!P1 IMAD.HI.U32 R14, R13.reuse, R14, RZ ;  /* 0x0000000e0d0e9227 */ /* 0x050fe200078e00ff */
[----:B-----5:R-:W-:Y:S03]  /*4d60*/  @!P1 ISETP.NE.AND P0, PT, R10, 0x1, PT ;  /* 0x000000010a00980c */ /* 0x020fe60003f05270 */
[C---:B------:R-:W-:Y:S01]  /*4d70*/  @!P1 IMAD.HI.U32 R11, R8.reuse, R11, RZ ;  /* 0x0000000b080b9227 */ /* 0x040fe200078e00ff */
[----:B------:R-:W-:Y:S04]  /*4d80*/  @!P1 SHF.R.U32.HI R14, RZ, R15, R14 ;  /* 0x0000000fff0e9219 */ /* 0x000fe8000001160e */
[----:B--2---:R-:W-:Y:S01]  /*4d90*/  @!P1 SHF.R.U32.HI R9, RZ, R0, R11 ;  /* 0x00000000ff099219 */ /* 0x004fe2000001160b */
[----:B------:R-:W-:Y:S01]  /*4da0*/  SYNCS.ARRIVE.TRANS64.RED.A1T0 RZ, [UR8], RZ ;  /* 0x000000ffffff79a7 */ /* 0x000fe20008100408 */
[----:B------:R-:W-:Y:S02]  /*4db0*/  @!P1 SEL R14, R13, R14, !P2 ;  /* 0x0000000e0d0e9207 */ /* 0x000fe40005000000 */
[----:B------:R-:W-:Y:S01]  /*4dc0*/  @!P1 SEL R9, R8, R9, !P0 ;  /* 0x0000000908099207 */ /* 0x000fe20004000000 */
[----:B------:R-:W1:Y:S04]  /*4dd0*/  SYNCS.PHASECHK.TRANS64.TRYWAIT P5, [UR6+0x98], R12 ;  /* 0x0000980cff0075a7 */ /* 0x000e6800080a1106 */
[----:B------:R-:W-:Y:S02]  /*4de0*/  @!P1 IMAD.IADD R0, R9, 0x1, -R14 ;  /* 0x0000000109009824 */ /* 0x000fe400078e0a0e */
[----:B------:R-:W-:Y:S02]  /*4df0*/  @!P1 IMAD.IADD R9, R14, 0x1, -R9 ;  /* 0x000000010e099824 */ /* 0x000fe400078e0a09 */
[----:B------:R-:W-:Y:S02]  /*4e00*/  @!P1 IMAD R13, R0, R3, R13 ;  /* 0x00000003000d9224 */ /* 0x000fe400078e020d */
[----:B------:R-:W-:Y:S01]  /*4e10*/  @!P1 IMAD R8, R9, R10, R8 ;  /* 0x0000000a09089224 */ /* 0x000fe200078e0208 */
[----:B-1----:R-:W-:Y:S06]  /*4e20*/  @!P5 BRA `(.L_x_97) ;  /* 0x000000480024d947 */ /* 0x002fec0003800000 */
.L_x_171:
[----:B-1----:R-:W-:Y:S01]  /*4e30*/  @!P4 IADD3 R3, P0, PT, R32, 0x580, RZ ;  /* 0x000005802003c810 */ /* 0x002fe20007f1e0ff */
[----:B------:R-:W-:Y:S01]  /*4e40*/  VOTEU.ALL UP1, P4 ;  /* 0x0000000000ff7886 */ /* 0x000fe20002020000 */
[----:B------:R-:W-:Y:S01]  /*4e50*/  UMOV UR20, 0x0 ;  /* 0x0000000000147882 */ /* 0x000fe20000000000 */
[----:B------:R-:W-:Y:S01]  /*4e60*/  UMOV UR21, 0x10000000 ;  /* 0x1000000000157882 */ /* 0x000fe20000000000 */
[----:B------:R-:W-:Y:S01]  /*4e70*/  @!P4 R2UR UR9, R3 ;  /* 0x000000000309c2ca */ /* 0x000fe200000e0000 */
[----:B------:R-:W-:Y:S01]  /*4e80*/  @!P4 IMAD.X R0, RZ, RZ, R33, P0 ;  /* 0x000000ffff00c224 */ /* 0x000fe200000e0621 */
[----:B------:R-:W-:Y:S01]  /*4e90*/  @!UP1 UIADD3 UR10, UPT, UPT, UR18, 0x40, URZ ;  /* 0x00000040120a9890 */ /* 0x000fe2000fffe0ff */
[----:B------:R-:W-:Y:S01]  /*4ea0*/  ISETP.NE.AND P0, PT, R30, 0x2, PT ;  /* 0x000000021e00780c */ /* 0x000fe20003f05270 */
[----:B------:R-:W-:Y:S01]  /*4eb0*/  UMOV UR11, UR19 ;  /* 0x00000013000b7c82 */ /* 0x000fe20008000000 */
[----:B------:R-:W-:Y:S01]  /*4ec0*/  UMOV UR12, UR36 ;  /* 0x00000024000c7c82 */ /* 0x000fe20008000000 */
[----:B------:R-:W-:Y:S01]  /*4ed0*/  @!P4 R2UR UR8, R0 ;  /* 0x000000000008c2ca */ /* 0x000fe200000e0000 */
[----:B------:R-:W-:Y:S01]  /*4ee0*/  IMAD.IADD R20, R8, 0x1, R147 ;  /* 0x0000000108147824 */ /* 0x000fe200078e0293 */
[----:B------:R-:W-:Y:S01]  /*4ef0*/  @P3 R2UR UR36, R28 ;  /* 0x000000001c2432ca */ /* 0x000fe200000e0000 */
[----:B------:R-:W-:Y:S01]  /*4f00*/  IMAD.IADD R21, R13, 0x1, R170 ;  /* 0x000000010d157824 */ /* 0x000fe200078e02aa */
[----:B------:R-:W-:Y:S02]  /*4f10*/  SEL R0, RZ, 0x1, P0 ;  /* 0x00000001ff007807 */ /* 0x000fe40000000000 */
[----:B------:R-:W-:Y:S01]  /*4f20*/  LOP3.LUT R31, R31, 0x1, RZ, 0x3c, !PT ;  /* 0x000000011f1f7812 */ /* 0x000fe200078e3cff */
[----:B------:R-:W-:Y:S01]  /*4f30*/  IMAD.U32 R10, RZ, RZ, UR9 ;  /* 0x00000009ff0a7e24 */ /* 0x000fe2000f8e00ff */
[----:B------:R-:W-:Y:S01]  /*4f40*/  @!UP1 UIADD3 UR9, UPT, UPT, UR6, 0x88, URZ ;  /* 0x0000008806099890 */ /* 0x000fe2000fffe0ff */
[----:B------:R-:W-:Y:S02]  /*4f50*/  LOP3.LUT R29, R29, R0, RZ, 0x3c, !PT ;  /* 0x000000001d1d7212 */ /* 0x000fe400078e3cff */
[----:B------:R-:W-:Y:S02]  /*4f60*/  SEL R30, R30, RZ, P0 ;  /* 0x000000ff1e1e7207 */ /* 0x000fe40000000000 */
[----:B------:R-:W-:Y:S01]  /*4f70*/  IMAD.U32 R11, RZ, RZ, UR8 ;  /* 0x00000008ff0b7e24 */ /* 0x000fe2000f8e00ff */
[----:B------:R-:W-:Y:S01]  /*4f80*/  @!P4 R2UR UR14, R10 ;  /* 0x000000000a0ec2ca */ /* 0x000fe200000e0000 */
[----:B------:R-:W-:Y:S01]  /*4f90*/  @!UP1 UIADD3 UR8, UPT, UPT, UR6, 0x2200, URZ ;  /* 0x0000220006089890 */ /* 0x000fe2000fffe0ff */
[----:B------:R-:W-:Y:S02]  /*4fa0*/  VOTEU.ALL UP1, P4 ;  /* 0x0000000000ff7886 */ /* 0x000fe40002020000 */
[----:B------:R-:W-:Y:S11]  /*4fb0*/  @!P4 R2UR UR15, R11 ;  /* 0x000000000b0fc2ca */ /* 0x000ff600000e0000 */
[----:B------:R-:W-:Y:S02]  /*4fc0*/  @!UPT UIADD3 URZ, UPT, UPT, URZ, URZ, URZ ;  /* 0x000000fffffff290 */ /* 0x000fe4000fffe0ff */
[----:B------:R2:W-:Y:S01]  /*4fd0*/  @!UP1 UTMALDG.3D [UR8], [UR14], desc[UR20] ;  /* 0x000014080e0095b4 */ /* 0x0005e20008011000 */
[----:B------:R2:W-:Y:S01]  /*4fe0*/  @!P4 SYNCS.ARRIVE.TRANS64.RED.A0TR RZ, [UR6+0x88], R23 ;  /* 0x00008817ffffc9a7 */ /* 0x0005e20008300406 */
[----:B------:R-:W-:Y:S01]  /*4ff0*/  UPLOP3.LUT UP1, UPT, UPT, UPT, UPT, 0x80, 0x8 ;  /* 0x000000000008789c */ /* 0x000fe20003f2f070 */
[----:B------:R-:W-:Y:S01]  /*5000*/  SYNCS.ARRIVE.TRANS64.RED.A1T0 RZ, [UR13], RZ ;  /* 0x000000ffffff79a7 */ /* 0x000fe2000810040d */
[----:B------:R-:W-:Y:S09]  /*5010*/  @P3 BRA `(.L_x_98) ;  /* 0xfffffff400503947 */ /* 0x000ff2000383ffff */
[----:B------:R-:W-:-:S04]  /*5020*/  SHF.L.U32 R3, R31, 0x1f, RZ ;  /* 0x0000001f1f037819 */ /* 0x000fc800000006ff */
[----:B------:R-:W1:Y:S02]  /*5030*/  SYNCS.PHASECHK.TRANS64.TRYWAIT P0, [UR6+0x90], R3 ;  /* 0x00009003ff0075a7 */ /* 0x000e640008001106 */
[----:B-1----:R-:W-:Y:S05]  /*5040*/  @!P0 BRA `(.L_x_99) ;  /* 0x0000004400b48947 */ /* 0x002fea0003800000 */
.L_x_173:
[----:B-1----:R-:W-:-:S07]  /*5050*/  MOV R0, UR6 ;  /* 0x0000000600007c02 */ /* 0x002fce0008000f00 */
.L_x_100:
[----:B-1----:R-:W-:-:S04]  /*5060*/  SHF.L.U32 R3, R31, 0x1f, RZ ;  /* 0x0000001f1f037819 */ /* 0x002fc800000006ff */
[----:B------:R1:W4:Y:S03]  /*5070*/  SYNCS.PHASECHK.TRANS64.TRYWAIT P0, [R0+URZ+0x98], R3 ;  /* 0x00009803000075a7 */ /* 0x00032600080011ff */
[----:B----4-:R-:W-:Y:S05]  /*5080*/  @!P0 NANOSLEEP.SYNCS 0x989680 ;  /* 0x009896800000895d */ /* 0x010fea0003900000 */
[----:B------:R-:W4:Y:S02]  /*5090*/  @!P0 SYNCS.PHASECHK.TRANS64 P0, [R0+URZ+0x98], R3 ;  /* 0x00009803000085a7 */ /* 0x000f2400080010ff */
[----:B--2-4-:R-:W-:Y:S05]  /*50a0*/  @P0 EXIT ;  /* 0x000000000000094d */ /* 0x014fea0003800000 */
[----:B------:R-:W-:Y:S05]  /*50b0*/  BRA `(.L_x_100) ;  /* 0xfffffffc00e87947 */ /* 0x000fea000383ffff */
.L_x_89:
[----:B------:R-:W-:-:S06]  /*50c0*/  UISETP.GE.AND UP1, UPT, UR10, 0x4, UPT ;  /* 0x000000040a00788c */ /* 0x000fcc000bf26270 */
[----:B------:R-:W-:-:S13]  /*50d0*/  PLOP3.LUT P0, PT, PT, PT, UP1, 0x80, 0x8 ;  /* 0x000000000008781c */ /* 0x000fda0003f0f018 */
[----:B------:R-:W-:Y:S05]  /*50e0*/  @!P0 EXIT ;  /* 0x000000000000894d */ /* 0x000fea0003800000 */
[----:B------:R-:W-:Y:S01]  /*50f0*/  BAR.SYNC.DEFER_BLOCKING 0x6, 0xa0 ;  /* 0x0182800000007b1d */ /* 0x000fe20000010000 */
[C---:B------:R-:W-:Y:S01]  /*5100*/  IMAD.SHL.U32 R3, R189.reuse, 0x40, RZ ;  /* 0x00000040bd037824 */ /* 0x040fe200078e00ff */
[C---:B------:R-:W-:Y:S01]  /*5110*/  LOP3.LUT R193, R189.reuse, 0x60, RZ, 0xc0, !PT ;  /* 0x00000060bdc17812 */ /* 0x040fe200078ec0ff */
[C---:B------:R-:W-:Y:S01]  /*5120*/  IMAD.SHL.U32 R172, R189.reuse, 0x8, RZ ;  /* 0x00000008bdac7824 */ /* 0x040fe200078e00ff */
[C---:B------:R-:W-:Y:S01]  /*5130*/  LOP3.LUT R191, R189.reuse, 0x2, RZ, 0xc0, !PT ;  /* 0x00000002bdbf7812 */ /* 0x040fe200078ec0ff */
[----:B------:R-:W-:Y:S01]  /*5140*/  IMAD.U32 R79, R189, 0x10000, RZ ;  /* 0x00010000bd4f7824 */ /* 0x000fe200078e00ff */
[----:B------:R-:W-:Y:S02]  /*5150*/  UMOV UR49, 0x400 ;  /* 0x0000040000317882 */ /* 0x000fe40000000000 */
[----:B------:R-:W1:Y:S01]  /*5160*/  LDC R177, c[0x0][0x370] ;  /* 0x0000dc00ffb17b82 */ /* 0x000e620000000800 */
[----:B------:R-:W-:Y:S01]  /*5170*/  ULEA UR49, UR37, UR49, 0x18 ;  /* 0x0000003125317291 */ /* 0x000fe2000f8ec0ff */
[----:B------:R-:W-:Y:S01]  /*5180*/  LOP3.LUT R5, R3, 0x180, RZ, 0xc0, !PT ;  /* 0x0000018003057812 */ /* 0x000fe200078ec0ff */
[----:B------:R-:W-:Y:S01]  /*5190*/  HFMA2 R196, -RZ, RZ, 0, 0 ;  /* 0x00000000ffc47431 */ /* 0x000fe200000001ff */
[----:B------:R-:W-:Y:S01]  /*51a0*/  LOP3.LUT R79, R79, 0x600000, RZ, 0xc0, !PT ;  /* 0x006000004f4f7812 */ /* 0x000fe200078ec0ff */
[----:B------:R-:W-:Y:S01]  /*51b0*/  UIADD3 UR4, UPT, UPT, UR49, 0x4200, URZ ;  /* 0x0000420031047890 */ /* 0x000fe2000fffe0ff */
[----:B------:R-:W-:Y:S01]  /*51c0*/  LOP3.LUT R172, R5, 0x30, R172, 0xf8, !PT ;  /* 0x0000003005ac7812 */ /* 0x000fe200078ef8ac */
[----:B------:R-:W-:Y:S01]  /*51d0*/  IMAD.MOV.U32 R76, RZ, RZ, RZ ;  /* 0x000000ffff4c7224 */ /* 0x000fe200078e00ff */
[----:B------:R-:W2:Y:S01]  /*51e0*/  LDC R74, c[0x0][0xb0c] ;  /* 0x0002c300ff4a7b82 */ /* 0x000ea20000000800 */
[----:B------:R-:W-:-:S02]  /*51f0*/  LOP3.LUT R189, R189, 0x4, RZ, 0xc0, !PT ;  /* 0x00000004bdbd7812 */ /* 0x000fc400078ec0ff */
[----:B------:R-:W-:Y:S02]  /*5200*/  CS2R R182, SRZ ;  /* 0x0000000000b67805 */ /* 0x000fe4000001ff00 */
[----:B------:R-:W-:Y:S02]  /*5210*/  LOP3.LUT R172, R172, 0x1e40, R3, 0xf8, !PT ;  /* 0x00001e40acac7812 */ /* 0x000fe400078ef803 */
[----:B------:R-:W-:Y:S02]  /*5220*/  CS2R R180, SRZ ;  /* 0x0000000000b47805 */ /* 0x000fe4000001ff00 */
[----:B------:R-:W-:Y:S01]  /*5230*/  IADD3 R188, PT, PT, -R189, 0x2, RZ ;  /* 0x00000002bdbc7810 */ /* 0x000fe20007ffe1ff */
[----:B------:R-:W-:Y:S01]  /*5240*/  IMAD.MOV R176, RZ, RZ, -R191 ;  /* 0x000000ffffb07224 */ /* 0x000fe200078e0abf */
[----:B------:R-:W-:Y:S01]  /*5250*/  MOV R192, UR4 ;  /* 0x0000000400c07c02 */ /* 0x000fe20008000f00 */
[----:B------:R-:W3:Y:S01]  /*5260*/  LDC R174, c[0x0][0xb20] ;  /* 0x0002c800ffae7b82 */ /* 0x000ee20000000800 */
[----:B------:R-:W4:Y:S01]  /*5270*/  LDS R0, [UR49+0x160] ;  /* 0x00016031ff007984 */ /* 0x000f220008000800 */
[----:B------:R-:W-:Y:S01]  /*5280*/  VIADD R190, R172, UR49 ;  /* 0x00000031acbe7c36 */ /* 0x000fe20008000000 */
[----:B------:R-:W1:Y:S01]  /*5290*/  LDCU.64 UR52, c[0x0][0x348] ;  /* 0x00006900ff3477ac */ /* 0x000e620008000a00 */
[----:B------:R-:W-:-:S02]  /*52a0*/  IMAD.MOV R175, RZ, RZ, -R189 ;  /* 0x000000ffffaf7224 */ /* 0x000fc400078e0abd */
[----:B------:R-:W-:Y:S01]  /*52b0*/  VIADD R190, R190, 0x200 ;  /* 0x00000200bebe7836 */ /* 0x000fe20000000000 */
[----:B------:R-:W1:Y:S01]  /*52c0*/  LDCU.64 UR38, c[0x0][0x888] ;  /* 0x00011100ff2677ac */ /* 0x000e620008000a00 */
[----:B------:R-:W1:Y:S01]  /*52d0*/  LDC R73, c[0x0][0xb30] ;  /* 0x0002cc00ff497b82 */ /* 0x000e620000000800 */
[----:B------:R-:W1:Y:S01]  /*52e0*/  LDCU.64 UR44, c[0x0][0x890] ;  /* 0x00011200ff2c77ac */ /* 0x000e620008000a00 */
[----:B------:R-:W-:-:S06]  /*52f0*/  UIADD3 UR48, UPT, UPT, UR49, 0x200, URZ ;  /* 0x0000020031307890 */ /* 0x000fcc000fffe0ff */
[----:B------:R-:W1:Y:S08]  /*5300*/  LDC.64 R168, c[0x0][0xb10] ;  /* 0x0002c400ffa87b82 */ /* 0x000e700000000a00 */
[----:B------:R-:W1:Y:S08]  /*5310*/  LDC.64 R70, c[0x0][0xb18] ;  /* 0x0002c600ff467b82 */ /* 0x000e700000000a00 */
[----:B------:R-:W1:Y:S08]  /*5320*/  LDC.64 R68, c[0x0][0xb28] ;  /* 0x0002ca00ff447b82 */ /* 0x000e700000000a00 */
[----:B------:R-:W1:Y:S01]  /*5330*/  LDC.64 R166, c[0x0][0x8b0] ;  /* 0x00022c00ffa67b82 */ /* 0x000e620000000a00 */
[----:B----4-:R-:W-:-:S07]  /*5340*/  IMAD.IADD R79, R0, 0x1, R79 ;  /* 0x00000001004f7824 */ /* 0x010fce00078e024f */
[----:B------:R-:W4:Y:S08]  /*5350*/  LDC.64 R164, c[0x0][0x8a8] ;  /* 0x00022a00ffa47b82 */ /* 0x000f300000000a00 */
[----:B--23--:R-:W1:Y:S02]  /*5360*/  LDC R178, c[0x0][0x374] ;  /* 0x0000dd00ffb27b82 */ /* 0x00ce640000000800 */
.L_x_127:
[----:B------:R-:W-:Y:S02]  /*5370*/  LEA R0, R196, UR49, 0x3 ;  /* 0x00000031c4007c11 */ /* 0x000fe4000f8e18ff */
[----:B------:R-:W-:Y:S02]  /*5380*/  SHF.L.U32 R3, R182, 0x1f, RZ ;  /* 0x0000001fb6037819 */ /* 0x000fe400000006ff */
[----:B-1----:R-:W-:Y:S02]  /*5390*/  LEA R16, R196, UR49, 0x4 ;  /* 0x00000031c4107c11 */ /* 0x002fe4000f8e20ff */
[----:B------:R-:W2:Y:S02]  /*53a0*/  SYNCS.PHASECHK.TRANS64.TRYWAIT P0, [R0+URZ+0xb0], R3 ;  /* 0x0000b003000075a7 */ /* 0x000ea400080011ff */
[----:B--2---:R-:W-:Y:S05]  /*53b0*/  @!P0 BRA `(.L_x_101) ;  /* 0x0000004000f08947 */ /* 0x004fea0003800000 */
.L_x_174:
[----:B------:R-:W3:Y:S01]  /*53c0*/  LDC.64 R12, c[0x0][0xb10] ;  /* 0x0002c400ff0c7b82 */ /* 0x000ee20000000a00 */
[----:B------:R-:W4:Y:S01]  /*53d0*/  LDS.128 R16, [R16+0x140] ;  /* 0x0001400010107984 */ /* 0x000f220000000c00 */
[----:B-1----:R-:W-:Y:S01]  /*53e0*/  ISETP.NE.AND P1, PT, R73, 0x1, PT ;  /* 0x000000014900780c */ /* 0x002fe20003f25270 */
[----:B--2---:R-:W-:Y:S01]  /*53f0*/  VIADD R0, R0, 0xc0 ;  /* 0x000000c000007836 */ /* 0x004fe20000000000 */
[----:B------:R-:W-:Y:S04]  /*5400*/  ISETP.GE.AND P0, PT, R72, 0x1, PT ;  /* 0x000000014800780c */ /* 0x000fe80003f06270 */
[----:B------:R-:W1:Y:S01]  /*5410*/  LDC.64 R10, c[0x0][0xb18] ;  /* 0x0002c600ff0a7b82 */ /* 0x000e620000000a00 */
[----:B------:R-:W-:Y:S01]  /*5420*/  PRMT R0, RZ, 0x654, R0 ;  /* 0x00000654ff007816 */ /* 0x000fe20000000000 */
[----:B------:R-:W-:Y:S01]  /*5430*/  @!PT LDS RZ, [RZ] ;  /* 0x00000000fffff984 */ /* 0x000fe20000000800 */
[----:B------:R-:W-:Y:S01]  /*5440*/  @!PT LDS RZ, [RZ] ;  /* 0x00000000fffff984 */ /* 0x000fe20000000800 */
[----:B------:R-:W-:Y:S01]  /*5450*/  @!PT LDS RZ, [RZ] ;  /* 0x00000000fffff984 */ /* 0x000fe20000000800 */
[----:B------:R-:W-:Y:S01]  /*5460*/  @!PT LDS RZ, [RZ] ;  /* 0x00000000fffff984 */ /* 0x000fe20000000800 */
[----:B------:R2:W-:Y:S06]  /*5470*/  MEMBAR.ALL.CTA ;  /* 0x0000000000007992 */ /* 0x0005ec0000008000 */
[----:B--2---:R-:W2:Y:S01]  /*5480*/  FENCE.VIEW.ASYNC.S ;  /* 0x00000000000073c6 */ /* 0x004ea20000000000 */
[----:B------:R-:W1:Y:S08]  /*5490*/  @!P1 LDC R14, c[0x0][0xb20] ;  /* 0x0002c800ff0e9b82 */ /* 0x000e700000000800 */
[----:B------:R-:W1:Y:S01]  /*54a0*/  @!P1 LDC R9, c[0x0][0xb0c] ;  /* 0x0002c300ff099b82 */ /* 0x000e620000000800 */
[----:B--2---:R2:W-:Y:S01]  /*54b0*/  SYNCS.ARRIVE.TRANS64.RED.A1T0 RZ, [R0+URZ], RZ ;  /* 0x000000ff00ff79a7 */ /* 0x0045e200081004ff */
[----:B----4-:R-:W-:Y:S04]  /*54c0*/  LOP3.LUT P4, RZ, R18, 0x1, RZ, 0xc0, !PT ;  /* 0x0000000112ff7812 */ /* 0x010fe8000788c0ff */
[----:B------:R-:W-:Y:S09]  /*54d0*/  P2R R194, PR, RZ, 0x10 ;  /* 0x00000010ffc27803 */ /* 0x000ff20000000000 */
[----:B------:R-:W-:Y:S02]  /*54e0*/  @P4 MOV R77, R16 ;  /* 0x00000010004d4202 */ /* 0x000fe40000000f00 */
[----:B------:R-:W-:Y:S01]  /*54f0*/  @P4 LOP3.LUT R75, R17, 0xffff, RZ, 0xc0, !PT ;  /* 0x0000ffff114b4812 */ /* 0x000fe200078ec0ff */
[----:B--23--:R-:W-:Y:S06]  /*5500*/  @!P0 BRA `(.L_x_102) ;  /* 0x0000000000a48947 */ /* 0x00cfec0003800000 */
[----:B------:R-:W-:Y:S01]  /*5510*/  IMAD.HI.U32 R23, R178, R71, RZ ;  /* 0x00000047b2177227 */ /* 0x000fe200078e00ff */
[----:B------:R-:W-:Y:S02]  /*5520*/  ISETP.NE.AND P0, PT, R70, 0x1, PT ;  /* 0x000000014600780c */ /* 0x000fe40003f05270 */
[----:B------:R-:W-:Y:S01]  /*5530*/  ISETP.NE.AND P2, PT, R72, 0x1, PT ;  /* 0x000000014800780c */ /* 0x000fe20003f45270 */
[----:B------:R-:W-:Y:S01]  /*5540*/  IMAD.HI.U32 R22, R177, R168, RZ ;  /* 0x000000a8b1167227 */ /* 0x000fe200078e00ff */
[----:B------:R-:W-:Y:S02]  /*5550*/  SHF.R.U32.HI R23, RZ, R174, R23 ;  /* 0x000000aeff177219 */ /* 0x000fe40000011617 */
[----:B------:R-:W-:Y:S01]  /*5560*/  ISETP.NE.AND P3, PT, R74, 0x1, PT ;  /* 0x000000014a00780c */ /* 0x000fe20003f65270 */
[----:B------:R-:W-:Y:S01]  /*5570*/  IMAD.HI.U32 R26, R77, R168, RZ ;  /* 0x000000a84d1a7227 */ /* 0x000fe200078e00ff */
[----:B------:R-:W-:Y:S02]  /*5580*/  SHF.R.U32.HI R22, RZ, R169, R22 ;  /* 0x000000a9ff167219 */ /* 0x000fe40000011616 */
[----:B------:R-:W-:Y:S01]  /*5590*/  SEL R3, R178, R23, !P0 ;  /* 0x00000017b2037207 */ /* 0x000fe20004000000 */
[----:B------:R-:W-:Y:S01]  /*55a0*/  IMAD.HI.U32 R23, R75, R71, RZ ;  /* 0x000000474b177227 */ /* 0x000fe200078e00ff */
[----:B------:R-:W-:Y:S02]  /*55b0*/  SEL R7, R177, R22, !P3 ;  /* 0x00000016b1077207 */ /* 0x000fe40005800000 */
[----:B------:R-:W-:Y:S01]  /*55c0*/  SHF.R.U32.HI R26, RZ, R169, R26 ;  /* 0x000000a9ff1a7219 */ /* 0x000fe2000001161a */
[-C--:B------:R-:W-:Y:S04]  /*55d0*/  IMAD.HI.U32 R22, R3, R68.reuse, RZ ;  /* 0x0000004403167227 */ /* 0x080fe800078e00ff */
[----:B------:R-:W-:Y:S01]  /*55e0*/  IMAD.HI.U32 R24, R7, R68, RZ ;  /* 0x0000004407187227 */ /* 0x000fe200078e00ff */
[-C--:B------:R-:W-:Y:S02]  /*55f0*/  @P2 SHF.R.U32.HI R3, RZ, R69.reuse, R22 ;  /* 0x00000045ff032219 */ /* 0x080fe40000011616 */
[----:B------:R-:W-:Y:S02]  /*5600*/  SHF.R.U32.HI R22, RZ, R174, R23 ;  /* 0x000000aeff167219 */ /* 0x000fe40000011617 */
[----:B------:R-:W-:Y:S01]  /*5610*/  @P2 SHF.R.U32.HI R7, RZ, R69, R24 ;  /* 0x00000045ff072219 */ /* 0x000fe20000011618 */
[C---:B------:R-:W-:Y:S01]  /*5620*/  IMAD R2, R72.reuse, R3, RZ ;  /* 0x0000000348027224 */ /* 0x040fe200078e02ff */
[----:B------:R-:W-:Y:S02]  /*5630*/  SEL R5, R75, R22, !P0 ;  /* 0x000000164b057207 */ /* 0x000fe40004000000 */
[----:B------:R-:W-:Y:S01]  /*5640*/  SEL R3, R77, R26, !P3 ;  /* 0x0000001a4d037207 */ /* 0x000fe20005800000 */
[----:B------:R-:W-:Y:S01]  /*5650*/  IMAD R4, R72, R7, RZ ;  /* 0x0000000748047224 */ /* 0x000fe200078e02ff */
[C---:B------:R-:W-:Y:S01]  /*5660*/  ISETP.GE.AND P0, PT, R5.reuse, R2, PT ;  /* 0x000000020500720c */ /* 0x040fe20003f06270 */
[----:B------:R-:W-:Y:S03]  /*5670*/  IMAD.HI.U32 R6, R5, R68, RZ ;  /* 0x0000004405067227 */ /* 0x000fe600078e00ff */
[----:B------:R-:W-:Y:S01]  /*5680*/  ISETP.GE.OR P0, PT, R3, R4, P0 ;  /* 0x000000040300720c */ /* 0x000fe20000706670 */
[----:B------:R-:W-:Y:S01]  /*5690*/  IMAD.MOV R4, RZ, RZ, -R3 ;  /* 0x000000ffff047224 */ /* 0x000fe200078e0a03 */
[-C--:B------:R-:W-:Y:S03]  /*56a0*/  SHF.R.U32.HI R6, RZ, R69.reuse, R6 ;  /* 0x00000045ff067219 */ /* 0x080fe60000011606 */
[----:B------:R-:W-:Y:S01]  /*56b0*/  IMAD R77, R74, R4, R77 ;  /* 0x000000044a4d7224 */ /* 0x000fe200078e024d */
[----:B------:R-:W-:Y:S05]  /*56c0*/  SEL R15, R5, R6, !P2 ;  /* 0x00000006050f7207 */ /* 0x000fea0005000000 */
[----:B------:R-:W-:Y:S02]  /*56d0*/  IMAD.MOV R6, RZ, RZ, -R15 ;  /* 0x000000ffff067224 */ /* 0x000fe400078e0a0f */
[C---:B------:R-:W-:Y:S04]  /*56e0*/  @!P0 IMAD.HI.U32 R2, R3.reuse, R68, RZ ;  /* 0x0000004403028227 */ /* 0x040fe800078e00ff */
[----:B------:R-:W-:Y:S01]  /*56f0*/  IMAD R6, R72, R6, R5 ;  /* 0x0000000648067224 */ /* 0x000fe200078e0205 */
[----:B------:R-:W-:Y:S04]  /*5700*/  @!P0 SHF.R.U32.HI R2, RZ, R69, R2 ;  /* 0x00000045ff028219 */ /* 0x000fe80000011602 */
[----:B------:R-:W-:Y:S02]  /*5710*/  @!P0 SEL R0, R3, R2, !P2 ;  /* 0x0000000203008207 */ /* 0x000fe40005000000 */
[----:B------:R-:W-:Y:S02]  /*5720*/  IADD3 R2, PT, PT, -R5, RZ, RZ ;  /* 0x000000ff05027210 */ /* 0x000fe40007ffe1ff */
[----:B------:R-:W-:Y:S01]  /*5730*/  @!P0 IADD3 R8, PT, PT, R15, -R0, RZ ;  /* 0x800000000f088210 */ /* 0x000fe20007ffe0ff */
[----:B------:R-:W-:Y:S02]  /*5740*/  @!P0 IMAD R0, R7, R6, R0 ;  /* 0x0000000607008224 */ /* 0x000fe400078e0200 */
[----:B------:R-:W-:Y:S02]  /*5750*/  IMAD R75, R70, R2, R75 ;  /* 0x00000002464b7224 */ /* 0x000fe400078e024b */
[----:B------:R-:W-:Y:S02]  /*5760*/  @!P0 IMAD R5, R8, R72, R3 ;  /* 0x0000004808058224 */ /* 0x000fe400078e0203 */
[----:B------:R-:W-:Y:S04]  /*5770*/  @!P0 IMAD.MOV.U32 R3, RZ, RZ, R0 ;  /* 0x000000ffff038224 */ /* 0x000fe800078e0000 */
[----:B------:R-:W-:Y:S02]  /*5780*/  IMAD R77, R3, R74, R77 ;  /* 0x0000004a034d7224 */ /* 0x000fe400078e024d */
[----:B------:R-:W-:Y:S07]  /*5790*/  IMAD R75, R5, R70, R75 ;  /* 0x00000046054b7224 */ /* 0x000fee00078e024b */
.L_x_102:
[----:B-1----:R-:W-:Y:S01]  /*57a0*/  @!P1 ISETP.NE.AND P0, PT, R10, 0x1, PT ;  /* 0x000000010a00980c */ /* 0x002fe20003f05270 */
[----:B------:R-:W-:Y:S01]  /*57b0*/  @!P1 IMAD.HI.U32 R0, R77, R12, RZ ;  /* 0x0000000c4d009227 */ /* 0x000fe200078e00ff */
[----:B------:R-:W-:Y:S01]  /*57c0*/  @!P1 ISETP.NE.AND P2, PT, R9, 0x1, PT ;  /* 0x000000010900980c */ /* 0x000fe20003f45270 */
[----:B------:R-:W-:Y:S01]  /*57d0*/  ULOP3.LUT UP0, URZ, UR48, 0x1b0, URZ, 0xc0, !UPT ;  /* 0x000001b030ff7892 */ /* 0x000fe2000f80c0ff */
[----:B------:R-:W-:Y:S01]  /*57e0*/  R2UR UR42, R21 ;  /* 0x00000000152a72ca */ /* 0x000fe200000e0000 */
[----:B------:R-:W-:Y:S01]  /*57f0*/  @!P1 IMAD.HI.U32 R3, R75, R11, RZ ;  /* 0x0000000b4b039227 */ /* 0x000fe200078e00ff */
[----:B------:R-:W-:Y:S02]  /*5800*/  @!P1 SHF.R.U32.HI R0, RZ, R13, R0 ;  /* 0x0000000dff009219 */ /* 0x000fe40000011600 */
[----:B------:R-:W-:Y:S01]  /*5810*/  R2UR UR41, R20 ;  /* 0x00000000142972ca */ /* 0x000fe200000e0000 */
[----:B------:R-:W-:Y:S01]  /*5820*/  VIADD R196, R196, 0x1 ;  /* 0x00000001c4c47836 */ /* 0x000fe20000000000 */
[----:B------:R-:W-:Y:S02]  /*5830*/  @!P1 SHF.R.U32.HI R2, RZ, R14, R3 ;  /* 0x0000000eff029219 */ /* 0x000fe40000011603 */
[----:B------:R-:W-:Y:S02]  /*5840*/  @!P1 SEL R3, R77, R0, !P2 ;  /* 0x000000004d039207 */ /* 0x000fe40005000000 */
[----:B------:R-:W-:Y:S02]  /*5850*/  @!P1 SEL R2, R75, R2, !P0 ;  /* 0x000000024b029207 */ /* 0x000fe40004000000 */
[----:B------:R-:W-:Y:S01]  /*5860*/  @P4 SHF.R.U32.HI R179, RZ, 0x10, R17 ;  /* 0x00000010ffb34819 */ /* 0x000fe20000011611 */
[----:B------:R-:W-:Y:S02]  /*5870*/  USHF.L.U32 UR42, UR42, 0x7, URZ ;  /* 0x000000072a2a7899 */ /* 0x000fe400080006ff */
[----:B------:R-:W-:Y:S02]  /*5880*/  @!P1 IMAD.IADD R0, R2, 0x1, -R3 ;  /* 0x0000000102009824 */ /* 0x000fe400078e0a03 */
[----:B------:R-:W-:Y:S01]  /*5890*/  @!P1 IMAD.IADD R2, R3, 0x1, -R2 ;  /* 0x0000000103029824 */ /* 0x000fe200078e0a02 */
[----:B------:R-:W-:Y:S01]  /*58a0*/  USHF.L.U32 UR41, UR41, 0x7, URZ ;  /* 0x0000000729297899 */ /* 0x000fe200080006ff */
[----:B------:R-:W-:Y:S02]  /*58b0*/  @!P1 IMAD R77, R0, R9, R77 ;  /* 0x00000009004d9224 */ /* 0x000fe400078e024d */
[----:B------:R-:W-:Y:S01]  /*58c0*/  @!P1 IMAD R75, R2, R10, R75 ;  /* 0x0000000a024b9224 */ /* 0x000fe200078e024b */
[----:B------:R-:W-:Y:S08]  /*58d0*/  BRA.U !UP0, `(.L_x_103) ;  /* 0x0000000108407547 */ /* 0x000ff0000b800000 */
[----:B------:R-:W1:Y:S01]  /*58e0*/  LDCU.64 UR8, c[0x4][0x80] ;  /* 0x01001000ff0877ac */ /* 0x000e620008000a00 */
[----:B------:R-:W-:Y:S01]  /*58f0*/  MOV R3, 0x0 ;  /* 0x0000000000037802 */ /* 0x000fe20000000f00 */
[----:B------:R-:W-:Y:S02]  /*5900*/  HFMA2 R12, -RZ, RZ, 0, 5.9604644775390625e-08 ;  /* 0x00000001ff0c7431 */ /* 0x000fe400000001ff */
[----:B------:R-:W-:Y:S02]  /*5910*/  IMAD.MOV.U32 R8, RZ, RZ, 0x70 ;  /* 0x00000070ff087424 */ /* 0x000fe400078e00ff */
[----:B------:R-:W-:Y:S01]  /*5920*/  IMAD.MOV.U32 R13, RZ, RZ, RZ ;  /* 0x000000ffff0d7224 */ /* 0x000fe200078e00ff */
[----:B------:R-:W2:Y:S01]  /*5930*/  LDCU.64 UR6, c[0x4][0x88] ;  /* 0x01001100ff0677ac */ /* 0x000ea20008000a00 */
[----:B------:R-:W3:Y:S01]  /*5940*/  LDC.64 R2, c[0x4][R3] ;  /* 0x0100000003027b82 */ /* 0x000ee20000000a00 */
[----:B------:R-:W4:Y:S01]  /*5950*/  LDCU.64 UR4, c[0x4][0x8] ;  /* 0x01000100ff0477ac */ /* 0x000f220008000a00 */
[----:B-1----:R-:W-:Y:S01]  /*5960*/  MOV R5, UR9 ;  /* 0x0000000900057c02 */ /* 0x002fe20008000f00 */
[----:B------:R-:W-:Y:S01]  /*5970*/  IMAD.U32 R4, RZ, RZ, UR8 ;  /* 0x00000008ff047e24 */ /* 0x000fe2000f8e00ff */
[----:B--2---:R-:W-:Y:S01]  /*5980*/  MOV R7, UR7 ;  /* 0x0000000700077c02 */ /* 0x004fe20008000f00 */
[----:B------:R-:W-:Y:S01]  /*5990*/  IMAD.U32 R6, RZ, RZ, UR6 ;  /* 0x00000006ff067e24 */ /* 0x000fe2000f8e00ff */
[----:B----4-:R-:W-:Y:S01]  /*59a0*/  MOV R11, UR5 ;  /* 0x00000005000b7c02 */ /* 0x010fe20008000f00 */
[----:B------:R-:W-:Y:S02]  /*59b0*/  IMAD.U32 R10, RZ, RZ, UR4 ;  /* 0x00000004ff0a7e24 */ /* 0x000fe4000f8e00ff */
[----:B------:R-:W-:Y:S07]  /*59c0*/  LEPC R20, `(.L_x_103) ;  /* 0x000000001014794e */ /* 0x000fee0000000000 */
[----:B---3-5:R-:W-:Y:S05]  /*59d0*/  CALL.ABS.NOINC R2 ;  /* 0x0000000002007343 */ /* 0x028fea0003c00000 */
.L_x_103:
[----:B------:R-:W-:Y:S01]  /*59e0*/  LOP3.LUT P0, RZ, R192, 0x1b0, RZ, 0xc0, !PT ;  /* 0x000001b0c0ff7812 */ /* 0x000fe2000780c0ff */
[----:B------:R-:W-:Y:S11]  /*59f0*/  BSSY.RECONVERGENT B6, `(.L_x_104) ;  /* 0x0000013000067945 */ /* 0x000ff60003800200 */
[----:B------:R-:W-:Y:S01]  /*5a00*/  @!UPT UIADD3 URZ, UPT, UPT, URZ, URZ, URZ ;  /* 0x000000fffffff290 */ /* 0x000fe2000fffe0ff */
[----:B------:R-:W-:Y:S05]  /*5a10*/  @!P0 BRA `(.L_x_105) ;  /* 0x0000000000408947 */ /* 0x000fea0003800000 */
        /* <DEDUP_REMOVED lines=16> */
.L_x_105:
[----:B------:R-:W-:Y:S05]  /*5b20*/  BSYNC.RECONVERGENT B6 ;  /* 0x0000000000067941 */ /* 0x000fea0003800200 */
.L_x_104:
[----:B------:R-:W-:Y:S01]  /*5b30*/  ISETP.NE.U32.AND P4, PT, R166, RZ, PT ;  /* 0x000000ffa600720c */ /* 0x000fe20003f85070 */
[----:B------:R-:W-:Y:S01]  /*5b40*/  UISETP.NE.AND UP2, UPT, UR50, URZ, UPT ;  /* 0x000000ff3200728c */ /* 0x000fe2000bf45270 */
[----:B------:R-:W-:Y:S01]  /*5b50*/  ISETP.NE.U32.AND P2, PT, RZ, UR38, PT ;  /* 0x00000026ff007c0c */ /* 0x000fe2000bf45070 */
[----:B------:R-:W-:Y:S01]  /*5b60*/  UISETP.NE.U32.AND UP1, UPT, UR44, URZ, UPT ;  /* 0x000000ff2c00728c */ /* 0x000fe2000bf25070 */
[----:B------:R-:W-:Y:S01]  /*5b70*/  ISETP.NE.AND.EX P4, PT, R167, RZ, PT, P4 ;  /* 0x000000ffa700720c */ /* 0x000fe20003f85340 */
[----:B------:R-:W-:Y:S01]  /*5b80*/  UPLOP3.LUT UP0, UPT, UPT, UPT, UPT, 0x40, 0x4 ;  /* 0x000000000004789c */ /* 0x000fe20003f0e870 */
[----:B------:R-:W-:Y:S01]  /*5b90*/  ISETP.NE.AND.EX P2, PT, RZ, UR39, PT, P2 ;  /* 0x00000027ff007c0c */ /* 0x000fe2000bf45320 */
[----:B------:R-:W-:Y:S01]  /*5ba0*/  UISETP.NE.AND.EX UP1, UPT, UR45, URZ, UPT, UP1 ;  /* 0x000000ff2d00728c */ /* 0x000fe2000bf25310 */
[----:B------:R-:W-:Y:S04]  /*5bb0*/  PLOP3.LUT P1, PT, PT, PT, UP2, 0x80, 0x8 ;  /* 0x000000000008781c */ /* 0x000fe80003f2f028 */
[----:B------:R-:W-:Y:S06]  /*5bc0*/  @UP2 UPLOP3.LUT UP0, UPT, UPT, UPT, UP1, 0x80, 0x8 ;  /* 0x000000000008289c */ /* 0x000fec0003f0f010 */
[----:B------:R-:W-:Y:S01]  /*5bd0*/  PLOP3.LUT P0, PT, PT, PT, UP0, 0x80, 0x8 ;  /* 0x000000000008781c */ /* 0x000fe20003f0f008 */
[----:B------:R-:W-:Y:S01]  /*5be0*/  @!UPT UIADD3 URZ, UPT, UPT, URZ, URZ, URZ ;  /* 0x000000fffffff290 */ /* 0x000fe2000fffe0ff */
[----:B------:R-:W-:Y:S11]  /*5bf0*/  BRA.U !UP1, `(.L_x_106) ;  /* 0x0000000109387547 */ /* 0x000ff6000b800000 */
[----:B------:R-:W-:Y:S01]  /*5c00*/  UISETP.NE.U32.AND UP0, UPT, UR38, URZ, UPT ;  /* 0x000000ff2600728c */ /* 0x000fe2000bf05070 */
[----:B------:R-:W-:Y:S02]  /*5c10*/  HFMA2 R0, -RZ, RZ, 0, 5.9604644775390625e-08 ;  /* 0x00000001ff007431 */ /* 0x000fe400000001ff */
[----:B------:R-:W-:Y:S01]  /*5c20*/  IMAD.MOV.U32 R171, RZ, RZ, 0x1 ;  /* 0x00000001ffab7424 */ /* 0x000fe200078e00ff */
[----:B------:R-:W-:Y:S06]  /*5c30*/  UISETP.NE.AND.EX UP0, UPT, UR39, URZ, UPT, UP0 ;  /* 0x000000ff2700728c */ /* 0x000fec000bf05300 */
[----:B------:R-:W-:Y:S05]  /*5c40*/  PLOP3.LUT P3, PT, PT, PT, UP0, 0x80, 0x8 ;  /* 0x000000000008781c */ /* 0x000fea0003f6f008 */
[----:B------:R-:W1:Y:S01]  /*5c50*/  @UP0 LDCU.64 UR6, c[0x0][0x888] ;  /* 0x00011100ff0607ac */ /* 0x000e620008000a00 */
[----:B------:R-:W-:Y:S07]  /*5c60*/  @UP0 UIMAD UR4, UR36, UR44, URZ ;  /* 0x0000002c240402a4 */ /* 0x000fee000f8e02ff */
[----:B------:R-:W-:Y:S01]  /*5c70*/  @!P3 PRMT R171, R0, 0x7610, R171 ;  /* 0x0000761000abb816 */ /* 0x000fe200000000ab */
[----:B-1----:R-:W-:Y:S03]  /*5c80*/  @UP0 UIMAD.WIDE UR6, UR4, 0x4, UR6 ;  /* 0x00000004040608a5 */ /* 0x002fe6000f8e0206 */
[----:B------:R-:W1:Y:S03]  /*5c90*/  @!UP0 LDCU UR4, c[0x0][0x880] ;  /* 0x00011000ff0487ac */ /* 0x000e660008000800 */
[----:B------:R-:W-:Y:S01]  /*5ca0*/  IMAD.U32 R2, RZ, RZ, UR6 ;  /* 0x00000006ff027e24 */ /* 0x000fe2000f8e00ff */
[----:B------:R-:W-:Y:S05]  /*5cb0*/  MOV R3, UR7 ;  /* 0x0000000700037c02 */ /* 0x000fea0008000f00 */
[----:B-----5:R2:W5:Y:S02]  /*5cc0*/  @P3 LDG.E R81, desc[UR46][R2.64] ;  /* 0x0000002e02513981 */ /* 0x020564000c1e1900 */
[----:B-12---:R-:W-:Y:S02]  /*5cd0*/  @!P3 IMAD.U32 R81, RZ, RZ, UR4 ;  /* 0x00000004ff51be24 */ /* 0x006fe4000f8e00ff */
.L_x_106:
[----:B------:R-:W-:Y:S05]  /*5ce0*/  @!P4 BRA `(.L_x_107) ;  /* 0x000000000020c947 */ /* 0x000fea0003800000 */
[----:B------:R-:W-:Y:S04]  /*5cf0*/  ISETP.NE.U32.AND P3, PT, R164, RZ, PT ;  /* 0x000000ffa400720c */ /* 0x000fe80003f65070 */
[----:B------:R-:W-:Y:S11]  /*5d00*/  ISETP.NE.AND.EX P3, PT, R165, RZ, PT, P3 ;  /* 0x000000ffa500720c */ /* 0x000ff60003f65330 */
[----:B------:R-:W-:Y:S02]  /*5d10*/  @!UPT UIADD3 URZ, UPT, UPT, URZ, URZ, URZ ;  /* 0x000000fffffff290 */ /* 0x000fe4000fffe0ff */
[----:B------:R-:W1:Y:S01]  /*5d20*/  @P3 LDC.64 R2, c[0x0][0x8a8] ;  /* 0x00022a00ff023b82 */ /* 0x000e620000000a00 */
[----:B------:R-:W-:Y:S04]  /*5d30*/  @P3 IMAD R0, R166, UR36, RZ ;  /* 0x00000024a6003c24 */ /* 0x000fe8000f8e02ff */
[----:B-1----:R-:W-:Y:S05]  /*5d40*/  @P3 IMAD.WIDE R2, R0, 0x4, R2 ;  /* 0x0000000400023825 */ /* 0x002fea00078e0202 */
[----:B-----5:R1:W5:Y:S02]  /*5d50*/  @P3 LDG.E R78, desc[UR46][R2.64] ;  /* 0x0000002e024e3981 */ /* 0x020364000c1e1900 */
[----:B-1----:R-:W2:Y:S02]  /*5d60*/  @!P3 LDC R78, c[0x0][0x8a0] ;  /* 0x00022800ff4ebb82 */ /* 0x002ea40000000800 */
.L_x_107:
[----:B-----5:R-:W-:Y:S01]  /*5d70*/  FSETP.NEU.AND P4, PT, R81, RZ, PT ;  /* 0x000000ff5100720b */ /* 0x020fe20003f8d000 */
[----:B------:R-:W-:Y:S01]  /*5d80*/  BSSY B1, `(.L_x_108) ;  /* 0x0000047000017945 */ /* 0x000fe20003800000 */
[----:B------:R-:W-:Y:S01]  /*5d90*/  SEL R5, RZ, 0xffffffff, P2 ;  /* 0xffffffffff057807 */ /* 0x000fe20001000000 */
[----:B------:R-:W-:Y:S01]  /*5da0*/  IMAD.MOV.U32 R208, RZ, RZ, 0x1 ;  /* 0x00000001ffd07424 */ /* 0x000fe200078e00ff */
[----:B------:R-:W-:Y:S01]  /*5db0*/  LOP3.LUT P3, RZ, R171, 0xff, RZ, 0xc0, !PT ;  /* 0x000000ffabff7812 */ /* 0x000fe2000786c0ff */
[C---:B------:R-:W-:Y:S01]  /*5dc0*/  IMAD R80, R76.reuse, 0x80, R79 ;  /* 0x000000804c507824 */ /* 0x040fe200078e024f */
[----:B------:R-:W-:Y:S02]  /*5dd0*/  @P1 SEL R0, RZ, 0xffffffff, P4 ;  /* 0xffffffffff001807 */ /* 0x000fe40002000000 */
[----:B------:R-:W-:Y:S02]  /*5de0*/  CS2R R162, SRZ ;  /* 0x0000000000a27805 */ /* 0x000fe4000001ff00 */
[----:B------:R-:W-:Y:S02]  /*5df0*/  LEA R3, R181, UR49, 0x3 ;  /* 0x00000031b5037c11 */ /* 0x000fe4000f8e18ff */
[----:B------:R-:W-:Y:S02]  /*5e00*/  CS2R R160, SRZ ;  /* 0x0000000000a07805 */ /* 0x000fe4000001ff00 */
[----:B------:R-:W-:Y:S02]  /*5e10*/  @P0 SEL R0, R5, R0, !P3 ;  /* 0x0000000005000207 */ /* 0x000fe40005800000 */
[----:B------:R-:W-:Y:S02]  /*5e20*/  CS2R R158, SRZ ;  /* 0x00000000009e7805 */ /* 0x000fe4000001ff00 */
[----:B------:R-:W-:Y:S02]  /*5e30*/  LEA R195, R76, UR49, 0x3 ;  /* 0x000000314cc37c11 */ /* 0x000fe4000f8e18ff */
[----:B------:R-:W-:Y:S02]  /*5e40*/  CS2R R156, SRZ ;  /* 0x00000000009c7805 */ /* 0x000fe4000001ff00 */
[----:B------:R-:W-:Y:S02]  /*5e50*/  @P1 LOP3.LUT R0, R0, 0x1, RZ, 0xc0, !PT ;  /* 0x0000000100001812 */ /* 0x000fe400078ec0ff */
[----:B------:R-:W-:Y:S02]  /*5e60*/  CS2R R154, SRZ ;  /* 0x00000000009a7805 */ /* 0x000fe4000001ff00 */
[----:B------:R-:W-:Y:S02]  /*5e70*/  SHF.L.U32 R2, R183, 0x1f, RZ ;  /* 0x0000001fb7027819 */ /* 0x000fe400000006ff */
[----:B------:R-:W-:Y:S02]  /*5e80*/  CS2R R152, SRZ ;  /* 0x0000000000987805 */ /* 0x000fe4000001ff00 */
[----:B------:R-:W-:Y:S02]  /*5e90*/  ISETP.NE.U32.OR P6, PT, R0, 0x1, !P1 ;  /* 0x000000010000780c */ /* 0x000fe40004fc5470 */
[----:B------:R-:W-:Y:S02]  /*5ea0*/  CS2R R150, SRZ ;  /* 0x0000000000967805 */ /* 0x000fe4000001ff00 */
[----:B------:R-:W-:Y:S02]  /*5eb0*/  PLOP3.LUT P2, PT, PT, PT, UP1, 0x80, 0x8 ;  /* 0x000000000008781c */ /* 0x000fe40003f4f018 */
[----:B------:R-:W-:Y:S02]  /*5ec0*/  CS2R R148, SRZ ;  /* 0x0000000000947805 */ /* 0x000fe4000001ff00 */
[----:B------:R-:W-:Y:S02]  /*5ed0*/  SEL R0, RZ, 0xffffffff, P4 ;  /* 0xffffffffff007807 */ /* 0x000fe40002000000 */
[----:B------:R-:W-:Y:S03]  /*5ee0*/  P2R R184, PR, RZ, 0x40 ;  /* 0x00000040ffb87803 */ /* 0x000fe60000000000 */
[----:B------:R-:W-:Y:S04]  /*5ef0*/  @P6 SHF.L.U32 R4, R180, 0x1f, RZ ;  /* 0x0000001fb4046819 */ /* 0x000fe800000006ff */
[----:B------:R-:W-:Y:S01]  /*5f00*/  @P2 SEL R0, R5, R0, !P3 ;  /* 0x0000000005002207 */ /* 0x000fe20005800000 */
[----:B------:R-:W1:Y:S03]  /*5f10*/  @P6 SYNCS.PHASECHK.TRANS64.TRYWAIT P1, [R3+URZ+0x80], R4 ;  /* 0x00008004030065a7 */ /* 0x000e6600080211ff */
[----:B------:R-:W-:Y:S04]  /*5f20*/  LOP3.LUT R0, R0, 0x1, RZ, 0xc0, !PT ;  /* 0x0000000100007812 */ /* 0x000fe800078ec0ff */
[----:B------:R-:W-:Y:S04]  /*5f30*/  ISETP.NE.U32.AND P5, PT, R0, 0x1, PT ;  /* 0x000000010000780c */ /* 0x000fe80003fa5070 */
[----:B------:R-:W-:Y:S01]  /*5f40*/  P2R R209, PR, RZ, 0x20 ;  /* 0x00000020ffd17803 */ /* 0x000fe20000000000 */
[----:B------:R3:W4:Y:S01]  /*5f50*/  SYNCS.PHASECHK.TRANS64.TRYWAIT P0, [R195+URZ+0xd0], R2 ;  /* 0x0000d002c30075a7 */ /* 0x00072200080011ff */
[----:B-1----:R-:W-:Y:S01]  /*5f60*/  @P6 SEL R208, RZ, 0x1, !P1 ;  /* 0x00000001ffd06807 */ /* 0x002fe20004800000 */
[----:B---3--:R-:W-:Y:S06]  /*5f70*/  @!P6 BRA `(.L_x_109) ;  /* 0x00000000009ce947 */ /* 0x008fec0003800000 */
[----:B------:R-:W-:Y:S01]  /*5f80*/  @P5 IMAD R6, R181, 0x2000, R190 ;  /* 0x00002000b5065824 */ /* 0x000fe200078e02be */
[----:B------:R-:W-:Y:S01]  /*5f90*/  ISETP.NE.AND P1, PT, R208, RZ, PT ;  /* 0x000000ffd000720c */ /* 0x000fe20003f25270 */
[----:B------:R-:W-:Y:S01]  /*5fa0*/  BSSY B0, `(.L_x_110) ;  /* 0x0000010000007945 */ /* 0x000fe20003800000 */
[----:B------:R-:W-:Y:S01]  /*5fb0*/  CS2R R150, SRZ ;  /* 0x0000000000967805 */ /* 0x000fe2000001ff00 */
[--C-:B------:R-:W-:Y:S01]  /*5fc0*/  @P5 IMAD R7, R191, -0x10, R6.reuse ;  /* 0xfffffff0bf075824 */ /* 0x100fe200078e0206 */
[----:B------:R-:W-:Y:S01]  /*5fd0*/  CS2R R148, SRZ ;  /* 0x0000000000947805 */ /* 0x000fe2000001ff00 */
[----:B------:R-:W-:Y:S01]  /*5fe0*/  @P5 IMAD R5, R189, -0x10, R6 ;  /* 0xfffffff0bd055824 */ /* 0x000fe200078e0206 */
[----:B------:R-:W-:Y:S01]  /*5ff0*/  CS2R R158, SRZ ;  /* 0x00000000009e7805 */ /* 0x000fe2000001ff00 */
[----:B------:R-:W-:Y:S01]  /*6000*/  @P5 IMAD R4, R188, 0x10, R7 ;  /* 0x00000010bc045824 */ /* 0x000fe200078e0207 */
[----:B------:R-:W-:Y:S02]  /*6010*/  CS2R R156, SRZ ;  /* 0x00000000009c7805 */ /* 0x000fe4000001ff00 */
[----:B------:R-:W-:Y:S02]  /*6020*/  CS2R R154, SRZ ;  /* 0x00000000009a7805 */ /* 0x000fe4000001ff00 */
[----:B------:R-:W-:Y:S02]  /*6030*/  CS2R R152, SRZ ;  /* 0x0000000000987805 */ /* 0x000fe4000001ff00 */
[----:B------:R-:W-:Y:S02]  /*6040*/  CS2R R162, SRZ ;  /* 0x0000000000a27805 */ /* 0x000fe4000001ff00 */
[----:B------:R-:W-:Y:S01]  /*6050*/  CS2R R160, SRZ ;  /* 0x0000000000a07805 */ /* 0x000fe2000001ff00 */
[----:B------:R-:W-:Y:S06]  /*6060*/  @P1 BRA `(.L_x_111) ;  /* 0x00000000000c1947 */ /* 0x000fec0003800000 */
[----:B------:R-:W-:Y:S04]  /*6070*/  SHF.L.U32 R0, R180, 0x1f, RZ ;  /* 0x0000001fb4007819 */ /* 0x000fe800000006ff */
[----:B------:R-:W1:Y:S02]  /*6080*/  SYNCS.PHASECHK.TRANS64.TRYWAIT P1, [R3+URZ+0x80], R0 ;  /* 0x00008000030075a7 */ /* 0x000e6400080211ff */
[----:B-1----:R-:W-:Y:S05]  /*6090*/  @!P1 BRA `(.L_x_112) ;  /* 0x0000003400cc9947 */ /* 0x002fea0003800000 */
.L_x_111:
[----:B------:R-:W-:Y:S05]  /*60a0*/  BSYNC B0 ;  /* 0x0000000000007941 */ /* 0x000fea0003800000 */
.L_x_110:
[----:B------:R-:W-:Y:S01]  /*60b0*/  ISETP.NE.AND P1, PT, R209, RZ, PT ;  /* 0x000000ffd100720c */ /* 0x000fe20003f25270 */
[----:B-1----:R-:W-:Y:S02]  /*60c0*/  VIADD R3, R3, 0x90 ;  /* 0x0000009003037836 */ /* 0x002fe40000000000 */
[----:B------:R-:W-:Y:S02]  /*60d0*/  IMAD.U32 R0, RZ, RZ, UR37 ;  /* 0x00000025ff007e24 */ /* 0x000fe4000f8e00ff */
[----:B------:R-:W-:Y:S03]  /*60e0*/  VIADD R181, R181, 0x1 ;  /* 0x00000001b5b57836 */ /* 0x000fe60000000000 */
[----:B------:R-:W-:Y:S05]  /*60f0*/  PRMT R0, R0, 0x654, R3 ;  /* 0x0000065400007816 */ /* 0x000fea0000000003 */
[----:B------:R1:W3:Y:S04]  /*6100*/  @P1 LDS.128 R148, [R6] ;  /* 0x0000000006941984 */ /* 0x0002e80000000c00 */
[----:B------:R1:W1:Y:S04]  /*6110*/  @P1 LDS.128 R156, [R5+0x20] ;  /* 0x00002000059c1984 */ /* 0x0002680000000c00 */
[----:B------:R1:W1:Y:S04]  /*6120*/  @P1 LDS.128 R152, [R7+0x10] ;  /* 0x0000100007981984 */ /* 0x0002680000000c00 */
[----:B------:R1:W1:Y:S01]  /*6130*/  @P1 LDS.128 R160, [R4+0x10] ;  /* 0x0000100004a01984 */ /* 0x0002620000000c00 */
[C---:B------:R-:W-:Y:S01]  /*6140*/  ISETP.NE.AND P1, PT, R181.reuse, 0x2, PT ;  /* 0x00000002b500780c */ /* 0x040fe20003f25270 */
[----:B------:R-:W-:Y:S01]  /*6150*/  @!PT LDS RZ, [RZ] ;  /* 0x00000000fffff984 */ /* 0x000fe20000000800 */
[----:B------:R-:W-:Y:S01]  /*6160*/  @!PT LDS RZ, [RZ] ;  /* 0x00000000fffff984 */ /* 0x000fe20000000800 */
[----:B------:R-:W-:Y:S01]  /*6170*/  @!PT LDS RZ, [RZ] ;  /* 0x00000000fffff984 */ /* 0x000fe20000000800 */
[----:B------:R-:W-:Y:S01]  /*6180*/  @!PT LDS RZ, [RZ] ;  /* 0x00000000fffff984 */ /* 0x000fe20000000800 */
[----:B------:R5:W-:Y:S06]  /*6190*/  MEMBAR.ALL.CTA ;  /* 0x0000000000007992 */ /* 0x000bec0000008000 */
[----:B-----5:R-:W5:Y:S01]  /*61a0*/  FENCE.VIEW.ASYNC.S ;  /* 0x00000000000073c6 */ /* 0x020f620000000000 */
[----:B------:R-:W-:Y:S02]  /*61b0*/  SEL R3, RZ, 0x1, P1 ;  /* 0x00000001ff037807 */ /* 0x000fe40000800000 */
[----:B------:R-:W-:Y:S02]  /*61c0*/  SEL R181, R181, RZ, P1 ;  /* 0x000000ffb5b57207 */ /* 0x000fe40000800000 */
[----:B------:R-:W-:Y:S01]  /*61d0*/  LOP3.LUT R180, R180, R3, RZ, 0x3c, !PT ;  /* 0x00000003b4b47212 */ /* 0x000fe200078e3cff */
[----:B-----5:R1:W-:Y:S06]  /*61e0*/  SYNCS.ARRIVE.TRANS64.RED.A1T0 RZ, [R0+URZ], RZ ;  /* 0x000000ff00ff79a7 */ /* 0x0203ec00081004ff */
.L_x_109:
[----:B------:R-:W-:Y:S05]  /*61f0*/  BSYNC B1 ;  /* 0x0000000000017941 */ /* 0x000fea0003800000 */
.L_x_108:
[----:B-1----:R-:W-:Y:S04]  /*6200*/  SHF.R.U32.HI R0, RZ, 0x15, R80 ;  /* 0x00000015ff007819 */ /* 0x002fe80000011650 */
[----:B------:R-:W-:Y:S01]  /*6210*/  LOP3.LUT P1, RZ, R0, 0x3, R173, 0x48, !PT ;  /* 0x0000000300ff7812 */ /* 0x000fe200078248ad */
[----:B------:R-:W-:Y:S01]  /*6220*/  @!UPT UIADD3 URZ, UPT, UPT, URZ, URZ, URZ ;  /* 0x000000fffffff290 */ /* 0x000fe2000fffe0ff */
[----:B----4-:R-:W-:Y:S11]  /*6230*/  @P0 BRA `(.L_x_113) ;  /* 0x0000000000080947 */ /* 0x010ff60003800000 */
[----:B------:R-:W1:Y:S02]  /*6240*/  SYNCS.PHASECHK.TRANS64.TRYWAIT P0, [R195+URZ+0xd0], R2 ;  /* 0x0000d002c30075a7 */ /* 0x000e6400080011ff */
[----:B-1----:R-:W-:Y:S05]  /*6250*/  @!P0 BRA `(.L_x_114) ;  /* 0x0000003400708947 */ /* 0x002fea0003800000 */
.L_x_113:
[----:B------:R-:W-:Y:S04]  /*6260*/  BSSY.RECONVERGENT B6, `(.L_x_115) ;  /* 0x0000012000067945 */ /* 0x000fe80003800200 */
[----:B------:R-:W-:Y:S05]  /*6270*/  @!P1 BRA `(.L_x_116) ;  /* 0x0000000000409947 */ /* 0x000fea0003800000 */
[----:B------:R-:W4:Y:S01]  /*6280*/  LDCU.64 UR8, c[0x4][0x70] ;  /* 0x01000e00ff0877ac */ /* 0x000f220008000a00 */
[----:B------:R-:W-:Y:S01]  /*6290*/  MOV R3, 0x0 ;  /* 0x0000000000037802 */ /* 0x000fe20000000f00 */
[----:B------:R-:W-:Y:S02]  /*62a0*/  HFMA2 R12, -RZ, RZ, 0, 5.9604644775390625e-08 ;  /* 0x00000001ff0c7431 */ /* 0x000fe400000001ff */
[----:B------:R-:W-:Y:S02]  /*62b0*/  IMAD.MOV.U32 R8, RZ, RZ, 0x192 ;  /* 0x00000192ff087424 */ /* 0x000fe400078e00ff */
[----:B------:R-:W-:Y:S01]  /*62c0*/  IMAD.MOV.U32 R13, RZ, RZ, RZ ;  /* 0x000000ffff0d7224 */ /* 0x000fe200078e00ff */
[----:B------:R-:W5:Y:S01]  /*62d0*/  LDCU.64 UR6, c[0x4][0x78] ;  /* 0x01000f00ff0677ac */ /* 0x000f620008000a00 */
[----:B-1----:R-:W1:Y:S01]  /*62e0*/  LDC.64 R2, c[0x4][R3] ;  /* 0x0100000003027b82 */ /* 0x002e620000000a00 */
[----:B------:R-:W2:Y:S01]  /*62f0*/  LDCU.64 UR4, c[0x4][0x10] ;  /* 0x01000200ff0477ac */ /* 0x000ea20008000a00 */
[----:B----4-:R-:W-:Y:S01]  /*6300*/  MOV R5, UR9 ;  /* 0x0000000900057c02 */ /* 0x010fe20008000f00 */
[----:B------:R-:W-:Y:S01]  /*6310*/  IMAD.U32 R4, RZ, RZ, UR8 ;  /* 0x00000008ff047e24 */ /* 0x000fe2000f8e00ff */
[----:B-----5:R-:W-:Y:S01]  /*6320*/  MOV R7, UR7 ;  /* 0x0000000700077c02 */ /* 0x020fe20008000f00 */
[----:B------:R-:W-:Y:S01]  /*6330*/  IMAD.U32 R6, RZ, RZ, UR6 ;  /* 0x00000006ff067e24 */ /* 0x000fe2000f8e00ff */
[----:B--2---:R-:W-:Y:S01]  /*6340*/  MOV R11, UR5 ;  /* 0x00000005000b7c02 */ /* 0x004fe20008000f00 */
[----:B------:R-:W-:Y:S02]  /*6350*/  IMAD.U32 R10, RZ, RZ, UR4 ;  /* 0x00000004ff0a7e24 */ /* 0x000fe4000f8e00ff */
[----:B------:R-:W-:Y:S07]  /*6360*/  LEPC R20, `(.L_x_116) ;  /* 0x000000001014794e */ /* 0x000fee0000000000 */
[----:B-1-3--:R-:W-:Y:S05]  /*6370*/  CALL.ABS.NOINC R2 ;  /* 0x0000000002007343 */ /* 0x00afea0003c00000 */
.L_x_116:
[----:B------:R-:W-:Y:S05]  /*6380*/  BSYNC.RECONVERGENT B6 ;  /* 0x0000000000067941 */ /* 0x000fea0003800200 */
.L_x_115:
[-C--:B---3--:R-:W-:Y:S01]  /*6390*/  F2FP.F16.E4M3.UNPACK_B R83, R148.reuse ;  /* 0x00000094ff53723e */ /* 0x088fe200020006ff */
[----:B------:R-:W-:Y:S05]  /*63a0*/  WARPSYNC.ALL ;  /* 0x0000000000007948 */ /* 0x000fea0003800000 */
[----:B------:R-:W-:Y:S01]  /*63b0*/  R2UR UR4, R80 ;  /* 0x00000000500472ca */ /* 0x000fe200000e0000 */
[--C-:B------:R-:W-:Y:S01]  /*63c0*/  HADD2.F32 R82, -RZ, R83.reuse.H0_H0 ;  /* 0x20000053ff527230 */ /* 0x100fe20000004100 */
[----:B------:R-:W-:Y:S01]  /*63d0*/  F2FP.F16.E4M3.UNPACK_B R85, R148.H1 ;  /* 0x00000094ff55723e */ /* 0x000fe200030006ff */
[----:B------:R-:W-:Y:S01]  /*63e0*/  HADD2.F32 R83, -RZ, R83.H1_H1 ;  /* 0x30000053ff537230 */ /* 0x000fe20000004100 */
[-C--:B------:R-:W-:Y:S01]  /*63f0*/  F2FP.F16.E4M3.UNPACK_B R87, R149.reuse ;  /* 0x00000095ff57723e */ /* 0x080fe200020006ff */
[----:B------:R-:W-:Y:S01]  /*6400*/  BSSY.RECONVERGENT B0, `(.L_x_117) ;  /* 0x000011d000007945 */ /* 0x000fe20003800200 */
[----:B------:R-:W-:Y:S01]  /*6410*/  F2FP.F16.E4M3.UNPACK_B R89, R149.H1 ;  /* 0x00000095ff59723e */ /* 0x000fe200030006ff */
[----:B------:R-:W-:Y:S01]  /*6420*/  HADD2.F32 R84, -RZ, R85.H0_H0 ;  /* 0x20000055ff547230 */ /* 0x000fe20000004100 */
[-C--:B------:R-:W-:Y:S01]  /*6430*/  F2FP.F16.E4M3.UNPACK_B R91, R150.reuse ;  /* 0x00000096ff5b723e */ /* 0x080fe200020006ff */
[----:B------:R-:W-:Y:S01]  /*6440*/  HADD2.F32 R88, -RZ, R87.H1_H1 ;  /* 0x30000057ff587230 */ /* 0x000fe20000004100 */
[----:B------:R-:W-:Y:S01]  /*6450*/  F2FP.F16.E4M3.UNPACK_B R93, R150.H1 ;  /* 0x00000096ff5d723e */ /* 0x000fe200030006ff */
[----:B------:R-:W-:Y:S01]  /*6460*/  HADD2.F32 R86, -RZ, R85.H1_H1 ;  /* 0x30000055ff567230 */ /* 0x000fe20000004100 */
[-C--:B------:R-:W-:Y:S01]  /*6470*/  F2FP.F16.E4M3.UNPACK_B R95, R151.reuse ;  /* 0x00000097ff5f723e */ /* 0x080fe200020006ff */
[----:B------:R-:W2:Y:S01]  /*6480*/  LDTM.x64 R4, tmem[UR4] ;  /* 0x00000004000479ee */ /* 0x000ea20008340000 */
[----:B------:R-:W-:Y:S01]  /*6490*/  F2FP.F16.E4M3.UNPACK_B R97, R151.H1 ;  /* 0x00000097ff61723e */ /* 0x000fe200030006ff */
[----:B------:R-:W-:Y:S01]  /*64a0*/  HADD2.F32 R85, -RZ, R87.H0_H0 ;  /* 0x20000057ff557230 */ /* 0x000fe20000004100 */
[-C--:B------:R-:W-:Y:S01]  /*64b0*/  F2FP.F16.E4M3.UNPACK_B R99, R152.reuse ;  /* 0x00000098ff63723e */ /* 0x080fe200020006ff */
[----:B------:R-:W-:Y:S01]  /*64c0*/  HADD2.F32 R87, -RZ, R89.H0_H0 ;  /* 0x20000059ff577230 */ /* 0x000fe20000004100 */
[----:B------:R-:W-:Y:S01]  /*64d0*/  F2FP.F16.E4M3.UNPACK_B R101, R152.H1 ;  /* 0x00000098ff65723e */ /* 0x000fe200030006ff */
[----:B------:R-:W-:Y:S01]  /*64e0*/  HADD2.F32 R92, -RZ, R91.H1_H1 ;  /* 0x3000005bff5c7230 */ /* 0x000fe20000004100 */
[----:B------:R-:W-:Y:S01]  /*64f0*/  ISETP.NE.AND P6, PT, R184, RZ, PT ;  /* 0x000000ffb800720c */ /* 0x000fe20003fc5270 */
[----:B------:R-:W-:Y:S01]  /*6500*/  HADD2.F32 R96, -RZ, R95.H1_H1 ;  /* 0x3000005fff607230 */ /* 0x000fe20000004100 */
[----:B------:R-:W-:Y:S01]  /*6510*/  SHF.L.U32 R211, R176, 0x4, RZ ;  /* 0x00000004b0d37819 */ /* 0x000fe200000006ff */
[----:B------:R-:W-:Y:S01]  /*6520*/  HADD2.F32 R100, -RZ, R99.H1_H1 ;  /* 0x30000063ff647230 */ /* 0x000fe20000004100 */
[----:B------:R-:W-:Y:S01]  /*6530*/  SHF.L.U32 R217, R175, 0x4, RZ ;  /* 0x00000004afd97819 */ /* 0x000fe200000006ff */
[----:B------:R-:W-:Y:S01]  /*6540*/  HADD2.F32 R90, -RZ, R89.H1_H1 ;  /* 0x30000059ff5a7230 */ /* 0x000fe20000004100 */
[C---:B------:R-:W-:Y:S01]  /*6550*/  IADD3 R197, PT, PT, R190.reuse, R211, RZ ;  /* 0x000000d3bec57210 */ /* 0x040fe20007ffe0ff */
[----:B------:R-:W-:Y:S01]  /*6560*/  HADD2.F32 R89, -RZ, R91.H0_H0 ;  /* 0x2000005bff597230 */ /* 0x000fe20000004100 */
[----:B------:R-:W-:Y:S01]  /*6570*/  IADD3 R199, PT, PT, R190, R217, RZ ;  /* 0x000000d9bec77210 */ /* 0x000fe20007ffe0ff */
[--C-:B------:R-:W-:Y:S01]  /*6580*/  HADD2.F32 R91, -RZ, R93.reuse.H0_H0 ;  /* 0x2000005dff5b7230 */ /* 0x100fe20000004100 */
[----:B------:R-:W-:Y:S01]  /*6590*/  SHF.L.U32 R210, R188, 0x4, RZ ;  /* 0x00000004bcd27819 */ /* 0x000fe200000006ff */
[----:B------:R-:W-:Y:S01]  /*65a0*/  HADD2.F32 R94, -RZ, R93.H1_H1 ;  /* 0x3000005dff5e7230 */ /* 0x000fe20000004100 */
[----:B------:R-:W-:Y:S01]  /*65b0*/  F2FP.F16.E4M3.UNPACK_B R103, R153 ;  /* 0x00000099ff67723e */ /* 0x000fe200020006ff */
[----:B------:R-:W-:Y:S01]  /*65c0*/  HADD2.F32 R93, -RZ, R95.H0_H0 ;  /* 0x2000005fff5d7230 */ /* 0x000fe20000004100 */
[----:B------:R-:W-:Y:S01]  /*65d0*/  IADD3 R198, PT, PT, R210, R197, RZ ;  /* 0x000000c5d2c67210 */ /* 0x000fe20007ffe0ff */
[----:B------:R-:W-:Y:S01]  /*65e0*/  HADD2.F32 R95, -RZ, R97.H0_H0 ;  /* 0x20000061ff5f7230 */ /* 0x000fe20000004100 */
[----:B------:R-:W-:Y:S01]  /*65f0*/  F2FP.F16.E4M3.UNPACK_B R105, R153.H1 ;  /* 0x00000099ff69723e */ /* 0x000fe200030006ff */
[C---:B--2---:R-:W-:Y:S01]  /*6600*/  FMUL R0, R78.reuse, R4 ;  /* 0x000000044e007220 */ /* 0x044fe20000400000 */
[C---:B-1----:R-:W-:Y:S01]  /*6610*/  FMUL R2, R78.reuse, R5 ;  /* 0x000000054e027220 */ /* 0x042fe20000400000 */
[C---:B------:R-:W-:Y:S01]  /*6620*/  FMUL R4, R78.reuse, R8 ;  /* 0x000000084e047220 */ /* 0x040fe20000400000 */
[C---:B------:R-:W-:Y:S01]  /*6630*/  FMUL R5, R78.reuse, R9 ;  /* 0x000000094e057220 */ /* 0x040fe20000400000 */
[C---:B------:R-:W-:Y:S01]  /*6640*/  FFMA R0, R81.reuse, R82, R0 ;  /* 0x0000005251007223 */ /* 0x040fe20000000000 */
[C---:B------:R-:W-:Y:S01]  /*6650*/  FFMA R2, R81.reuse, R83, R2 ;  /* 0x0000005351027223 */ /* 0x040fe20000000002 */
[C---:B------:R-:W-:Y:S01]  /*6660*/  FMUL R8, R78.reuse, R12 ;  /* 0x0000000c4e087220 */ /* 0x040fe20000400000 */
[C---:B------:R-:W-:Y:S01]  /*6670*/  FMUL R9, R78.reuse, R13 ;  /* 0x0000000d4e097220 */ /* 0x040fe20000400000 */
[C---:B------:R-:W-:Y:S01]  /*6680*/  FMUL R12, R78.reuse, R16 ;  /* 0x000000104e0c7220 */ /* 0x040fe20000400000 */
[C---:B------:R-:W-:Y:S01]  /*6690*/  FMUL R13, R78.reuse, R17 ;  /* 0x000000114e0d7220 */ /* 0x040fe20000400000 */
[C---:B------:R-:W-:Y:S01]  /*66a0*/  FMUL R16, R78.reuse, R20 ;  /* 0x000000144e107220 */ /* 0x040fe20000400000 */
[C---:B------:R-:W-:Y:S01]  /*66b0*/  FMUL R17, R78.reuse, R21 ;  /* 0x000000154e117220 */ /* 0x040fe20000400000 */
[----:B------:R-:W-:Y:S02]  /*66c0*/  HADD2.F32 R104, -RZ, R103.H1_H1 ;  /* 0x30000067ff687230 */ /* 0x000fe40000004100 */
[C---:B------:R-:W-:Y:S01]  /*66d0*/  FMUL R20, R78.reuse, R24 ;  /* 0x000000184e147220 */ /* 0x040fe20000400000 */
[C---:B------:R-:W-:Y:S01]  /*66e0*/  FMUL R21, R78.reuse, R25 ;  /* 0x000000194e157220 */ /* 0x040fe20000400000 */
[C---:B------:R-:W-:Y:S01]  /*66f0*/  FMUL R24, R78.reuse, R28 ;  /* 0x0000001c4e187220 */ /* 0x040fe20000400000 */
[C---:B------:R-:W-:Y:S01]  /*6700*/  FMUL R25, R78.reuse, R29 ;  /* 0x0000001d4e197220 */ /* 0x040fe20000400000 */
[C---:B------:R-:W-:Y:S01]  /*6710*/  FMUL R28, R78.reuse, R32 ;  /* 0x000000204e1c7220 */ /* 0x040fe20000400000 */
[C---:B------:R-:W-:Y:S01]  /*6720*/  FMUL R29, R78.reuse, R33 ;  /* 0x000000214e1d7220 */ /* 0x040fe20000400000 */
[C---:B------:R-:W-:Y:S01]  /*6730*/  FMUL R32, R78.reuse, R36 ;  /* 0x000000244e207220 */ /* 0x040fe20000400000 */
[----:B------:R-:W-:Y:S01]  /*6740*/  F2FP.F16.E4M3.UNPACK_B R107, R154 ;  /* 0x0000009aff6b723e */ /* 0x000fe200020006ff */
[C---:B------:R-:W-:Y:S01]  /*6750*/  FMUL R33, R78.reuse, R37 ;  /* 0x000000254e217220 */ /* 0x040fe20000400000 */
[C---:B------:R-:W-:Y:S01]  /*6760*/  FMUL R36, R78.reuse, R40 ;  /* 0x000000284e247220 */ /* 0x040fe20000400000 */
[----:B------:R-:W-:Y:S01]  /*6770*/  F2FP.F16.E4M3.UNPACK_B R109, R154.H1 ;  /* 0x0000009aff6d723e */ /* 0x000fe200030006ff */
[C---:B------:R-:W-:Y:S01]  /*6780*/  FMUL R37, R78.reuse, R41 ;  /* 0x000000294e257220 */ /* 0x040fe20000400000 */
[----:B------:R-:W-:Y:S02]  /*6790*/  HADD2.F32 R108, -RZ, R107.H1_H1 ;  /* 0x3000006bff6c7230 */ /* 0x000fe40000004100 */
        /* <DEDUP_REMOVED lines=26> */
[C---:B------:R-:W-:Y:S01]  /*6940*/  FFMA R3, R81.reuse, R84, R3 ;  /* 0x0000005451037223 */ /* 0x040fe20000000003 */
[C---:B------:R-:W-:Y:S01]  /*6950*/  FFMA R7, R81.reuse, R86, R7 ;  /* 0x0000005651077223 */ /* 0x040fe20000000007 */
[----:B------:R-:W-:Y:S01]  /*6960*/  F2FP.F16.E4M3.UNPACK_B R127, R159 ;  /* 0x0000009fff7f723e */ /* 0x000fe200020006ff */
[C---:B------:R-:W-:Y:S01]  /*6970*/  FFMA R4, R81.reuse, R85, R4 ;  /* 0x0000005551047223 */ /* 0x040fe20000000004 */
[C---:B------:R-:W-:Y:S01]  /*6980*/  FFMA R5, R81.reuse, R88, R5 ;  /* 0x0000005851057223 */ /* 0x040fe20000000005 */
[----:B------:R-:W-:Y:S01]  /*6990*/  F2FP.F16.E4M3.UNPACK_B R129, R159.H1 ;  /* 0x0000009fff81723e */ /* 0x000fe200030006ff */
[----:B------:R-:W-:Y:S01]  /*69a0*/  FFMA R6, R81, R87, R6 ;  /* 0x0000005751067223 */ /* 0x000fe20000000006 */
[----:B------:R-:W-:Y:S01]  /*69b0*/  F2FP.SATFINITE.E4M3.F32.PACK_AB_MERGE_C R185, R7, R3, RZ ;  /* 0x0000000307b9723e */ /* 0x000fe200048070ff */
[----:B------:R-:W-:Y:S02]  /*69c0*/  HADD2.F32 R124, -RZ, R123.H1_H1 ;  /* 0x3000007bff7c7230 */ /* 0x000fe40000004100 */
[----:B------:R-:W-:Y:S01]  /*69d0*/  FMUL R11, R78, R11 ;  /* 0x0000000b4e0b7220 */ /* 0x000fe20000400000 */
[----:B------:R-:W-:Y:S01]  /*69e0*/  HADD2.F32 R128, -RZ, R127.H1_H1 ;  /* 0x3000007fff807230 */ /* 0x000fe20000004100 */
[----:B------:R-:W-:Y:S01]  /*69f0*/  F2FP.SATFINITE.E4M3.F32.PACK_AB_MERGE_C R184, R2, R0, R185 ;  /* 0x0000000002b8723e */ /* 0x000fe200048070b9 */
[C---:B------:R-:W-:Y:S01]  /*6a00*/  FMUL R10, R78.reuse, R14 ;  /* 0x0000000e4e0a7220 */ /* 0x040fe20000400000 */
[C---:B------:R-:W-:Y:S01]  /*6a10*/  FFMA R11, R81.reuse, R90, R11 ;  /* 0x0000005a510b7223 */ /* 0x040fe2000000000b */
[C---:B------:R-:W-:Y:S01]  /*6a20*/  FFMA R8, R81.reuse, R89, R8 ;  /* 0x0000005951087223 */ /* 0x040fe20000000008 */
[----:B------:R-:W-:Y:S01]  /*6a30*/  FFMA R9, R81, R92, R9 ;  /* 0x0000005c51097223 */ /* 0x000fe20000000009 */
[----:B------:R-:W-:Y:S01]  /*6a40*/  F2FP.F16.E4M3.UNPACK_B R131, R160 ;  /* 0x000000a0ff83723e */ /* 0x000fe200020006ff */
[----:B------:R-:W-:Y:S01]  /*6a50*/  HADD2.F32 R98, -RZ, R97.H1_H1 ;  /* 0x30000061ff627230 */ /* 0x000fe20000004100 */
[----:B------:R-:W-:Y:S01]  /*6a60*/  F2FP.SATFINITE.E4M3.F32.PACK_AB_MERGE_C R186, R11, R6, RZ ;  /* 0x000000060bba723e */ /* 0x000fe200048070ff */
[----:B------:R-:W-:Y:S01]  /*6a70*/  FFMA R10, R81, R91, R10 ;  /* 0x0000005b510a7223 */ /* 0x000fe2000000000a */
[----:B------:R-:W-:Y:S02]  /*6a80*/  HADD2.F32 R97, -RZ, R99.H0_H0 ;  /* 0x20000063ff617230 */ /* 0x000fe40000004100 */
[C---:B------:R-:W-:Y:S01]  /*6a90*/  FMUL R15, R78.reuse, R15 ;  /* 0x0000000f4e0f7220 */ /* 0x040fe20000400000 */
[----:B------:R-:W-:Y:S01]  /*6aa0*/  F2FP.SATFINITE.E4M3.F32.PACK_AB_MERGE_C R185, R5, R4, R186 ;  /* 0x0000000405b9723e */ /* 0x000fe200048070ba */
[----:B------:R-:W-:Y:S02]  /*6ab0*/  HADD2.F32 R132, -RZ, R131.H1_H1 ;  /* 0x30000083ff847230 */ /* 0x000fe40000004100 */
[C---:B------:R-:W-:Y:S01]  /*6ac0*/  FMUL R14, R78.reuse, R18 ;  /* 0x000000124e0e7220 */ /* 0x040fe20000400000 */
[C---:B------:R-:W-:Y:S01]  /*6ad0*/  FFMA R15, R81.reuse, R94, R15 ;  /* 0x0000005e510f7223 */ /* 0x040fe2000000000f */
[C---:B------:R-:W-:Y:S01]  /*6ae0*/  FFMA R12, R81.reuse, R93, R12 ;  /* 0x0000005d510c7223 */ /* 0x040fe2000000000c */
[----:B------:R-:W-:Y:S01]  /*6af0*/  FFMA R13, R81, R96, R13 ;  /* 0x00000060510d7223 */ /* 0x000fe2000000000d */
[----:B------:R-:W-:Y:S01]  /*6b00*/  F2FP.F16.E4M3.UNPACK_B R133, R160.H1 ;  /* 0x000000a0ff85723e */ /* 0x000fe200030006ff */
[--C-:B------:R-:W-:Y:S01]  /*6b10*/  HADD2.F32 R99, -RZ, R101.reuse.H0_H0 ;  /* 0x20000065ff637230 */ /* 0x100fe20000004100 */
[----:B------:R-:W-:Y:S01]  /*6b20*/  F2FP.SATFINITE.E4M3.F32.PACK_AB_MERGE_C R186, R15, R10, RZ ;  /* 0x0000000a0fba723e */ /* 0x000fe200048070ff */
[----:B------:R-:W-:Y:S01]  /*6b30*/  FFMA R14, R81, R95, R14 ;  /* 0x0000005f510e7223 */ /* 0x000fe2000000000e */
[C---:B------:R-:W-:Y:S01]  /*6b40*/  FMUL R19, R78.reuse, R19 ;  /* 0x000000134e137220 */ /* 0x040fe20000400000 */
[----:B------:R-:W-:Y:S01]  /*6b50*/  HADD2.F32 R102, -RZ, R101.H1_H1 ;  /* 0x30000065ff667230 */ /* 0x000fe20000004100 */
[----:B------:R-:W-:Y:S01]  /*6b60*/  F2FP.SATFINITE.E4M3.F32.PACK_AB_MERGE_C R186, R9, R8, R186 ;  /* 0x0000000809ba723e */ /* 0x000fe200048070ba */
[----:B------:R-:W-:Y:S02]  /*6b70*/  HADD2.F32 R101, -RZ, R103.H0_H0 ;  /* 0x20000067ff657230 */ /* 0x000fe40000004100 */
[C---:B------:R-:W-:Y:S01]  /*6b80*/  FFMA R19, R81.reuse, R98, R19 ;  /* 0x0000006251137223 */ /* 0x040fe20000000013 */
[C---:B------:R-:W-:Y:S01]  /*6b90*/  FFMA R16, R81.reuse, R97, R16 ;  /* 0x0000006151107223 */ /* 0x040fe20000000010 */
[----:B------:R-:W-:Y:S01]  /*6ba0*/  FFMA R17, R81, R100, R17 ;  /* 0x0000006451117223 */ /* 0x000fe20000000011 */
[C---:B------:R-:W-:Y:S01]  /*6bb0*/  FMUL R18, R78.reuse, R22 ;  /* 0x000000164e127220 */ /* 0x040fe20000400000 */
[----:B------:R-:W-:Y:S01]  /*6bc0*/  F2FP.F16.E4M3.UNPACK_B R135, R161 ;  /* 0x000000a1ff87723e */ /* 0x000fe200020006ff */
        /* <DEDUP_REMOVED lines=10> */
[----:B------:R1:W-:Y:S01]  /*6c70*/  STS.128 [R172+UR49+0x4200], R184 ;  /* 0x004200b8ac007988 */ /* 0x0003e20008000c31 */
[----:B------:R-:W-:Y:S01]  /*6c80*/  HADD2.F32 R136, -RZ, R135.H1_H1 ;  /* 0x30000087ff887230 */ /* 0x000fe20000004100 */
[----:B------:R-:W-:Y:S01]  /*6c90*/  F2FP.SATFINITE.E4M3.F32.PACK_AB_MERGE_C R200, R23, R18, RZ ;  /* 0x0000001217c8723e */ /* 0x000fe200048070ff */
[C---:B------:R-:W-:Y:S01]  /*6ca0*/  FMUL R22, R78.reuse, R26 ;  /* 0x0000001a4e167220 */ /* 0x040fe20000400000 */
[C---:B------:R-:W-:Y:S01]  /*6cb0*/  FMUL R27, R78.reuse, R27 ;  /* 0x0000001b4e1b7220 */ /* 0x040fe20000400000 */
[--C-:B------:R-:W-:Y:S01]  /*6cc0*/  HADD2.F32 R107, -RZ, R109.reuse.H0_H0 ;  /* 0x2000006dff6b7230 */ /* 0x100fe20000004100 */
[----:B------:R-:W-:Y:S01]  /*6cd0*/  F2FP.SATFINITE.E4M3.F32.PACK_AB_MERGE_C R200, R17, R16, R200 ;  /* 0x0000001011c8723e */ /* 0x000fe200048070c8 */
[C---:B------:R-:W-:Y:S01]  /*6ce0*/  FFMA R22, R81.reuse, R103, R22 ;  /* 0x0000006751167223 */ /* 0x040fe20000000016 */
[C---:B------:R-:W-:Y:S01]  /*6cf0*/  FFMA R27, R81.reuse, R106, R27 ;  /* 0x0000006a511b7223 */ /* 0x040fe2000000001b */
[C---:B------:R-:W-:Y:S01]  /*6d00*/  FFMA R24, R81.reuse, R105, R24 ;  /* 0x0000006951187223 */ /* 0x040fe20000000018 */
[----:B------:R-:W-:Y:S01]  /*6d10*/  F2FP.F16.E4M3.UNPACK_B R137, R161.H1 ;  /* 0x000000a1ff89723e */ /* 0x000fe200030006ff */
[----:B------:R-:W-:Y:S02]  /*6d20*/  HADD2.F32 R110, -RZ, R109.H1_H1 ;  /* 0x3000006dff6e7230 */ /* 0x000fe40000004100 */
[----:B------:R-:W-:Y:S01]  /*6d30*/  FFMA R25, R81, R108, R25 ;  /* 0x0000006c51197223 */ /* 0x000fe20000000019 */
[----:B------:R-:W-:Y:S01]  /*6d40*/  F2FP.SATFINITE.E4M3.F32.PACK_AB_MERGE_C R201, R27, R22, RZ ;  /* 0x000000161bc9723e */ /* 0x000fe200048070ff */
[----:B------:R-:W-:Y:S02]  /*6d50*/  HADD2.F32 R109, -RZ, R111.H0_H0 ;  /* 0x2000006fff6d7230 */ /* 0x000fe40000004100 */
[C---:B------:R-:W-:Y:S01]  /*6d60*/  FMUL R26, R78.reuse, R30 ;  /* 0x0000001e4e1a7220 */ /* 0x040fe20000400000 */
[C---:B------:R-:W-:Y:S01]  /*6d70*/  FMUL R31, R78.reuse, R31 ;  /* 0x0000001f4e1f7220 */ /* 0x040fe20000400000 */
[--C-:B------:R-:W-:Y:S01]  /*6d80*/  HADD2.F32 R111, -RZ, R113.reuse.H0_H0 ;  /* 0x20000071ff6f7230 */ /* 0x100fe20000004100 */
[----:B------:R-:W-:Y:S01]  /*6d90*/  F2FP.SATFINITE.E4M3.F32.PACK_AB_MERGE_C R201, R21, R20, R201 ;  /* 0x0000001415c9723e */ /* 0x000fe200048070c9 */
[C---:B------:R-:W-:Y:S01]  /*6da0*/  FFMA R26, R81.reuse, R107, R26 ;  /* 0x0000006b511a7223 */ /* 0x040fe2000000001a */
[C---:B------:R-:W-:Y:S01]  /*6db0*/  FFMA R31, R81.reuse, R110, R31 ;  /* 0x0000006e511f7223 */ /* 0x040fe2000000001f */
[C---:B------:R-:W-:Y:S01]  /*6dc0*/  FFMA R28, R81.reuse, R109, R28 ;  /* 0x0000006d511c7223 */ /* 0x040fe2000000001c */
[----:B------:R-:W-:Y:S01]  /*6dd0*/  F2FP.F16.E4M3.UNPACK_B R139, R162 ;  /* 0x000000a2ff8b723e */ /* 0x000fe200020006ff */
[----:B------:R-:W-:Y:S02]  /*6de0*/  HADD2.F32 R114, -RZ, R113.H1_H1 ;  /* 0x30000071ff727230 */ /* 0x000fe40000004100 */
[----:B------:R-:W-:Y:S01]  /*6df0*/  FFMA R29, R81, R112, R29 ;  /* 0x00000070511d7223 */ /* 0x000fe2000000001d */
[----:B------:R-:W-:Y:S01]  /*6e00*/  F2FP.SATFINITE.E4M3.F32.PACK_AB_MERGE_C R202, R31, R26, RZ ;  /* 0x0000001a1fca723e */ /* 0x000fe200048070ff */
[----:B------:R-:W-:Y:S02]  /*6e10*/  HADD2.F32 R113, -RZ, R115.H0_H0 ;  /* 0x20000073ff717230 */ /* 0x000fe40000004100 */
[C---:B------:R-:W-:Y:S01]  /*6e20*/  FMUL R30, R78.reuse, R34 ;  /* 0x000000224e1e7220 */ /* 0x040fe20000400000 */
[----:B------:R-:W-:Y:S01]  /*6e30*/  HADD2.F32 R140, -RZ, R139.H1_H1 ;  /* 0x3000008bff8c7230 */ /* 0x000fe20000004100 */
[----:B------:R-:W-:Y:S01]  /*6e40*/  F2FP.SATFINITE.E4M3.F32.PACK_AB_MERGE_C R202, R25, R24, R202 ;  /* 0x0000001819ca723e */ /* 0x000fe200048070ca */
[C---:B------:R-:W-:Y:S01]  /*6e50*/  FMUL R35, R78.reuse, R35 ;  /* 0x000000234e237220 */ /* 0x040fe20000400000 */
[--C-:B------:R-:W-:Y:S02]  /*6e60*/  HADD2.F32 R115, -RZ, R117.reuse.H0_H0 ;  /* 0x20000075ff737230 */ /* 0x100fe40000004100 */
[C---:B------:R-:W-:Y:S01]  /*6e70*/  FFMA R30, R81.reuse, R111, R30 ;  /* 0x0000006f511e7223 */ /* 0x040fe2000000001e */
[----:B------:R-:W-:Y:S02]  /*6e80*/  HADD2.F32 R118, -RZ, R117.H1_H1 ;  /* 0x30000075ff767230 */ /* 0x000fe40000004100 */
[C---:B------:R-:W-:Y:S01]  /*6e90*/  FFMA R35, R81.reuse, R114, R35 ;  /* 0x0000007251237223 */ /* 0x040fe20000000023 */
[C---:B------:R-:W-:Y:S01]  /*6ea0*/  FFMA R32, R81.reuse, R113, R32 ;  /* 0x0000007151207223 */ /* 0x040fe20000000020 */
[----:B------:R-:W-:Y:S01]  /*6eb0*/  F2FP.F16.E4M3.UNPACK_B R141, R162.H1 ;  /* 0x000000a2ff8d723e */ /* 0x000fe200030006ff */
[----:B------:R-:W-:Y:S01]  /*6ec0*/  FFMA R33, R81, R116, R33 ;  /* 0x0000007451217223 */ /* 0x000fe20000000021 */
[----:B------:R-:W-:Y:S01]  /*6ed0*/  HADD2.F32 R117, -RZ, R119.H0_H0 ;  /* 0x20000077ff757230 */ /* 0x000fe20000004100 */
        /* <DEDUP_REMOVED lines=9> */
[----:B------:R1:W-:Y:S01]  /*6f70*/  STS.128 [R197+0x4010], R200 ;  /* 0x004010c8c5007388 */ /* 0x0003e20000000c00 */
[----:B------:R-:W-:Y:S01]  /*6f80*/  FFMA R37, R81, R120, R37 ;  /* 0x0000007851257223 */ /* 0x000fe20000000025 */
[----:B------:R-:W-:Y:S01]  /*6f90*/  F2FP.SATFINITE.E4M3.F32.PACK_AB_MERGE_C R204, R39, R34, RZ ;  /* 0x0000002227cc723e */ /* 0x000fe200048070ff */
[----:B------:R-:W-:Y:S02]  /*6fa0*/  HADD2.F32 R122, -RZ, R121.H1_H1 ;  /* 0x30000079ff7a7230 */ /* 0x000fe40000004100 */
[C---:B------:R-:W-:Y:S01]  /*6fb0*/  FMUL R38, R78.reuse, R42 ;  /* 0x0000002a4e267220 */ /* 0x040fe20000400000 */
[----:B------:R-:W-:Y:S01]  /*6fc0*/  HADD2.F32 R121, -RZ, R123.H0_H0 ;  /* 0x2000007bff797230 */ /* 0x000fe20000004100 */
[----:B------:R-:W-:Y:S01]  /*6fd0*/  F2FP.SATFINITE.E4M3.F32.PACK_AB_MERGE_C R204, R33, R32, R204 ;  /* 0x0000002021cc723e */ /* 0x000fe200048070cc */
[----:B------:R-:W-:Y:S02]  /*6fe0*/  HADD2.F32 R144, -RZ, R143.H1_H1 ;  /* 0x3000008fff907230 */ /* 0x000fe40000004100 */
[C---:B------:R-:W-:Y:S01]  /*6ff0*/  FFMA R38, R81.reuse, R119, R38 ;  /* 0x0000007751267223 */ /* 0x040fe20000000026 */
[C---:B------:R-:W-:Y:S01]  /*7000*/  FMUL R43, R78.reuse, R43 ;  /* 0x0000002b4e2b7220 */ /* 0x040fe20000400000 */
[--C-:B------:R-:W-:Y:S02]  /*7010*/  HADD2.F32 R123, -RZ, R125.reuse.H0_H0 ;  /* 0x2000007dff7b7230 */ /* 0x100fe40000004100 */
[C---:B------:R-:W-:Y:S01]  /*7020*/  FMUL R42, R78.reuse, R46 ;  /* 0x0000002e4e2a7220 */ /* 0x040fe20000400000 */
[----:B------:R-:W-:Y:S02]  /*7030*/  HADD2.F32 R126, -RZ, R125.H1_H1 ;  /* 0x3000007dff7e7230 */ /* 0x000fe40000004100 */
[C---:B------:R-:W-:Y:S01]  /*7040*/  FFMA R43, R81.reuse, R122, R43 ;  /* 0x0000007a512b7223 */ /* 0x040fe2000000002b */
[----:B------:R-:W-:Y:S01]  /*7050*/  F2FP.F16.E4M3.UNPACK_B R145, R163.H1 ;  /* 0x000000a3ff91723e */ /* 0x000fe200030006ff */
[C---:B------:R-:W-:Y:S01]  /*7060*/  FFMA R40, R81.reuse, R121, R40 ;  /* 0x0000007951287223 */ /* 0x040fe20000000028 */
[----:B------:R-:W-:Y:S01]  /*7070*/  FFMA R41, R81, R124, R41 ;  /* 0x0000007c51297223 */ /* 0x000fe20000000029 */
[----:B------:R-:W-:Y:S01]  /*7080*/  ISETP.NE.AND P0, PT, R193, RZ, PT ;  /* 0x000000ffc100720c */ /* 0x000fe20003f05270 */
[----:B------:R-:W-:Y:S01]  /*7090*/  HADD2.F32 R125, -RZ, R127.H0_H0 ;  /* 0x2000007fff7d7230 */ /* 0x000fe20000004100 */
[----:B------:R-:W-:Y:S01]  /*70a0*/  F2FP.SATFINITE.E4M3.F32.PACK_AB_MERGE_C R205, R43, R38, RZ ;  /* 0x000000262bcd723e */ /* 0x000fe200048070ff */
[----:B------:R-:W-:Y:S01]  /*70b0*/  FFMA R42, R81, R123, R42 ;  /* 0x0000007b512a7223 */ /* 0x000fe2000000002a */
[C---:B------:R-:W-:Y:S01]  /*70c0*/  FMUL R47, R78.reuse, R47 ;  /* 0x0000002f4e2f7220 */ /* 0x040fe20000400000 */
[--C-:B------:R-:W-:Y:S01]  /*70d0*/  HADD2.F32 R127, -RZ, R129.reuse.H0_H0 ;  /* 0x20000081ff7f7230 */ /* 0x100fe20000004100 */
[----:B------:R-:W-:Y:S01]  /*70e0*/  F2FP.SATFINITE.E4M3.F32.PACK_AB_MERGE_C R205, R37, R36, R205 ;  /* 0x0000002425cd723e */ /* 0x000fe200048070cd */
[----:B------:R-:W-:Y:S02]  /*70f0*/  HADD2.F32 R130, -RZ, R129.H1_H1 ;  /* 0x30000081ff827230 */ /* 0x000fe40000004100 */
[C---:B------:R-:W-:Y:S01]  /*7100*/  FFMA R47, R81.reuse, R126, R47 ;  /* 0x0000007e512f7223 */ /* 0x040fe2000000002f */
[C---:B------:R-:W-:Y:S01]  /*7110*/  FFMA R44, R81.reuse, R125, R44 ;  /* 0x0000007d512c7223 */ /* 0x040fe2000000002c */
[C---:B------:R-:W-:Y:S01]  /*7120*/  FFMA R45, R81.reuse, R128, R45 ;  /* 0x00000080512d7223 */ /* 0x040fe2000000002d */
[----:B------:R-:W-:Y:S02]  /*7130*/  HADD2.F32 R129, -RZ, R131.H0_H0 ;  /* 0x20000083ff817230 */ /* 0x000fe40000004100 */
[C---:B------:R-:W-:Y:S01]  /*7140*/  FMUL R46, R78.reuse, R50 ;  /* 0x000000324e2e7220 */ /* 0x040fe20000400000 */
[C---:B------:R-:W-:Y:S01]  /*7150*/  FMUL R51, R78.reuse, R51 ;  /* 0x000000334e337220 */ /* 0x040fe20000400000 */
[--C-:B------:R-:W-:Y:S02]  /*7160*/  HADD2.F32 R131, -RZ, R133.reuse.H0_H0 ;  /* 0x20000085ff837230 */ /* 0x100fe40000004100 */
[C---:B------:R-:W-:Y:S01]  /*7170*/  FMUL R50, R78.reuse, R54 ;  /* 0x000000364e327220 */ /* 0x040fe20000400000 */
[C---:B------:R-:W-:Y:S01]  /*7180*/  FFMA R46, R81.reuse, R127, R46 ;  /* 0x0000007f512e7223 */ /* 0x040fe2000000002e */
[----:B------:R-:W-:Y:S02]  /*7190*/  HADD2.F32 R134, -RZ, R133.H1_H1 ;  /* 0x30000085ff867230 */ /* 0x000fe40000004100 */
[C---:B------:R-:W-:Y:S01]  /*71a0*/  FFMA R51, R81.reuse, R130, R51 ;  /* 0x0000008251337223 */ /* 0x040fe20000000033 */
[----:B------:R-:W-:Y:S02]  /*71b0*/  HADD2.F32 R133, -RZ, R135.H0_H0 ;  /* 0x20000087ff857230 */ /* 0x000fe40000004100 */
[C---:B------:R-:W-:Y:S01]  /*71c0*/  FMUL R55, R78.reuse, R55 ;  /* 0x000000374e377220 */ /* 0x040fe20000400000 */
[C---:B------:R-:W-:Y:S01]  /*71d0*/  FFMA R48, R81.reuse, R129, R48 ;  /* 0x0000008151307223 */ /* 0x040fe20000000030 */
[C---:B------:R-:W-:Y:S01]  /*71e0*/  FFMA R49, R81.reuse, R132, R49 ;  /* 0x0000008451317223 */ /* 0x040fe20000000031 */
[--C-:B------:R-:W-:Y:S02]  /*71f0*/  HADD2.F32 R135, -RZ, R137.reuse.H0_H0 ;  /* 0x20000089ff877230 */ /* 0x100fe40000004100 */
[C---:B------:R-:W-:Y:S01]  /*7200*/  FFMA R50, R81.reuse, R131, R50 ;  /* 0x0000008351327223 */ /* 0x040fe20000000032 */
[----:B------:R-:W-:Y:S02]  /*7210*/  HADD2.F32 R138, -RZ, R137.H1_H1 ;  /* 0x30000089ff8a7230 */ /* 0x000fe40000004100 */
[C---:B------:R-:W-:Y:S01]  /*7220*/  FMUL R54, R78.reuse, R58 ;  /* 0x0000003a4e367220 */ /* 0x040fe20000400000 */
[----:B------:R-:W-:Y:S02]  /*7230*/  HADD2.F32 R137, -RZ, R139.H0_H0 ;  /* 0x2000008bff897230 */ /* 0x000fe40000004100 */
[C---:B------:R-:W-:Y:S01]  /*7240*/  FFMA R55, R81.reuse, R134, R55 ;  /* 0x0000008651377223 */ /* 0x040fe20000000037 */
        /* <DEDUP_REMOVED lines=16> */
[----:B------:R-:W-:Y:S01]  /*7350*/  FFMA R63, R81, R142, R63 ;  /* 0x0000008e513f7223 */ /* 0x000fe2000000003f */
[----:B------:R-:W-:Y:S01]  /*7360*/  FMUL R67, R78, R67 ;  /* 0x000000434e437220 */ /* 0x000fe20000400000 */
[----:B------:R-:W-:Y:S01]  /*7370*/  F2FP.SATFINITE.E4M3.F32.PACK_AB_MERGE_C R206, R47, R42, RZ ;  /* 0x0000002a2fce723e */ /* 0x000fe200048070ff */
[----:B------:R-:W-:Y:S01]  /*7380*/  FFMA R60, R81, R141, R60 ;  /* 0x0000008d513c7223 */ /* 0x000fe2000000003c */
[----:B------:R-:W-:Y:S01]  /*7390*/  F2FP.SATFINITE.E4M3.F32.PACK_AB_MERGE_C R207, R51, R46, RZ ;  /* 0x0000002e33cf723e */ /* 0x000fe200048070ff */
[C---:B------:R-:W-:Y:S01]  /*73a0*/  FFMA R61, R81.reuse, R144, R61 ;  /* 0x00000090513d7223 */ /* 0x040fe2000000003d */
[C---:B------:R-:W-:Y:S01]  /*73b0*/  FFMA R62, R81.reuse, R143, R62 ;  /* 0x0000008f513e7223 */ /* 0x040fe2000000003e */
[----:B------:R-:W-:Y:S01]  /*73c0*/  FFMA R67, R81, R146, R67 ;  /* 0x0000009251437223 */ /* 0x000fe20000000043 */
[----:B------:R-:W-:Y:S02]  /*73d0*/  F2FP.SATFINITE.E4M3.F32.PACK_AB_MERGE_C R206, R41, R40, R206 ;  /* 0x0000002829ce723e */ /* 0x000fe400048070ce */
[----:B------:R-:W-:Y:S02]  /*73e0*/  F2FP.SATFINITE.E4M3.F32.PACK_AB_MERGE_C R207, R45, R44, R207 ;  /* 0x0000002c2dcf723e */ /* 0x000fe400048070cf */
[----:B------:R-:W-:Y:S02]  /*73f0*/  F2FP.SATFINITE.E4M3.F32.PACK_AB_MERGE_C R212, R55, R50, RZ ;  /* 0x0000003237d4723e */ /* 0x000fe400048070ff */
[----:B------:R-:W-:Y:S01]  /*7400*/  F2FP.SATFINITE.E4M3.F32.PACK_AB_MERGE_C R213, R59, R54, RZ ;  /* 0x000000363bd5723e */ /* 0x000fe200048070ff */
[----:B------:R1:W-:Y:S01]  /*7410*/  STS.128 [R199+0x4020], R204 ;  /* 0x004020ccc7007388 */ /* 0x0003e20000000c00 */
[----:B------:R-:W-:Y:S02]  /*7420*/  F2FP.SATFINITE.E4M3.F32.PACK_AB_MERGE_C R214, R63, R58, RZ ;  /* 0x0000003a3fd6723e */ /* 0x000fe400048070ff */
[----:B------:R-:W-:Y:S02]  /*7430*/  F2FP.SATFINITE.E4M3.F32.PACK_AB_MERGE_C R215, R67, R62, RZ ;  /* 0x0000003e43d7723e */ /* 0x000fe400048070ff */
[----:B------:R-:W-:Y:S02]  /*7440*/  F2FP.SATFINITE.E4M3.F32.PACK_AB_MERGE_C R212, R49, R48, R212 ;  /* 0x0000003031d4723e */ /* 0x000fe400048070d4 */
[----:B------:R-:W-:Y:S02]  /*7450*/  F2FP.SATFINITE.E4M3.F32.PACK_AB_MERGE_C R213, R53, R52, R213 ;  /* 0x0000003435d5723e */ /* 0x000fe400048070d5 */
[----:B------:R-:W-:Y:S02]  /*7460*/  F2FP.SATFINITE.E4M3.F32.PACK_AB_MERGE_C R214, R57, R56, R214 ;  /* 0x0000003839d6723e */ /* 0x000fe400048070d6 */
[----:B------:R-:W-:Y:S02]  /*7470*/  F2FP.SATFINITE.E4M3.F32.PACK_AB_MERGE_C R215, R61, R60, R215 ;  /* 0x0000003c3dd7723e */ /* 0x000fe400048070d7 */
[----:B------:R-:W-:Y:S02]  /*7480*/  LEA R216, R181, UR49, 0x3 ;  /* 0x00000031b5d87c11 */ /* 0x000fe4000f8e18ff */
[----:B------:R-:W-:Y:S01]  /*7490*/  @P6 SHF.L.U32 R219, R180, 0x1f, RZ ;  /* 0x0000001fb4db6819 */ /* 0x000fe200000006ff */
[----:B------:R1:W-:Y:S01]  /*74a0*/  STS.128 [R198+0x4010], R212 ;  /* 0x004010d4c6007388 */ /* 0x0003e20000000c00 */
[----:B------:R-:W-:Y:S01]  /*74b0*/  @!PT LDS RZ, [RZ] ;  /* 0x00000000fffff984 */ /* 0x000fe20000000800 */
[----:B------:R-:W-:Y:S01]  /*74c0*/  @!PT LDS RZ, [RZ] ;  /* 0x00000000fffff984 */ /* 0x000fe20000000800 */
[----:B------:R-:W-:Y:S01]  /*74d0*/  @!PT LDS RZ, [RZ] ;  /* 0x00000000fffff984 */ /* 0x000fe20000000800 */
[----:B------:R-:W-:Y:S01]  /*74e0*/  @!PT LDS RZ, [RZ] ;  /* 0x00000000fffff984 */ /* 0x000fe20000000800 */
[----:B------:R2:W-:Y:S07]  /*74f0*/  MEMBAR.ALL.CTA ;  /* 0x0000000000007992 */ /* 0x0005ee0000008000 */
[----:B--2---:R-:W2:Y:S02]  /*7500*/  FENCE.VIEW.ASYNC.S ;  /* 0x00000000000073c6 */ /* 0x004ea40000000000 */
[----:B--2---:R-:W-:Y:S06]  /*7510*/  BAR.SYNC.DEFER_BLOCKING 0x1, 0x80 ;  /* 0x0042000000007b1d */ /* 0x004fec0000010000 */
[----:B------:R-:W-:Y:S05]  /*7520*/  @P0 BRA `(.L_x_118) ;  /* 0x0000000000280947 */ /* 0x000fea0003800000 */
[----:B------:R-:W-:Y:S02]  /*7530*/  UIADD3 UR4, UPT, UPT, UR49, 0x4200, URZ ;  /* 0x0000420031047890 */ /* 0x000fe4000fffe0ff */
[----:B------:R-:W-:Y:S01]  /*7540*/  UIADD3 UR6, UP0, UPT, UR52, 0x680, URZ ;  /* 0x0000068034067890 */ /* 0x000fe2000ff1e0ff */
[----:B------:R-:W-:Y:S03]  /*7550*/  UMOV UR43, UR36 ;  /* 0x00000024002b7c82 */ /* 0x000fe60008000000 */
[----:B------:R-:W-:Y:S01]  /*7560*/  MOV R192, UR4 ;  /* 0x0000000400c07c02 */ /* 0x000fe20008000f00 */
[----:B------:R-:W-:Y:S03]  /*7570*/  UIADD3.X UR7, UPT, UPT, URZ, UR53, URZ, UP0, !UPT ;  /* 0x00000035ff077290 */ /* 0x000fe600087fe4ff */
[----:B------:R-:W-:Y:S11]  /*7580*/  R2UR UR40, R192 ;  /* 0x00000000c02872ca */ /* 0x000ff600000e0000 */
[----:B------:R-:W-:Y:S02]  /*7590*/  @!UPT UIADD3 URZ, UPT, UPT, URZ, URZ, URZ ;  /* 0x000000fffffff290 */ /* 0x000fe4000fffe0ff */
[----:B------:R2:W-:Y:S01]  /*75a0*/  UTMASTG.3D [UR40], [UR6] ;  /* 0x00000028060073b5 */ /* 0x0005e20008010000 */
[----:B------:R0:W-:Y:S01]  /*75b0*/  UTMACMDFLUSH ;  /* 0x00000000000079b7 */ /* 0x0001e20000000000 */
[----:B--2---:R-:W-:Y:S04]  /*75c0*/  DEPBAR.LE SB0, 0x1 ;  /* 0x000080400000791a */ /* 0x004fe80000000000 */
.L_x_118:
[----:B------:R-:W-:Y:S05]  /*75d0*/  BSYNC.RECONVERGENT B0 ;  /* 0x0000000000007941 */ /* 0x000fea0003800200 */
.L_x_117:
[----:B------:R-:W-:Y:S06]  /*75e0*/  BAR.SYNC.DEFER_BLOCKING 0x1, 0x80 ;  /* 0x0042000000007b1d */ /* 0x000fec0000010000 */
[----:B------:R-:W2:Y:S01]  /*75f0*/  @P6 SYNCS.PHASECHK.TRANS64.TRYWAIT P0, [R216+URZ+0x80], R219 ;  /* 0x000080dbd80065a7 */ /* 0x000ea200080011ff */
[----:B------:R-:W-:Y:S01]  /*7600*/  BSSY B1, `(.L_x_119) ;  /* 0x0000023000017945 */ /* 0x000fe20003800000 */
[----:B--2---:R-:W-:Y:S03]  /*7610*/  @P6 SEL R208, RZ, 0x1, !P0 ;  /* 0x00000001ffd06807 */ /* 0x004fe60004000000 */
[----:B------:R-:W-:Y:S05]  /*7620*/  @!P6 BRA `(.L_x_120) ;  /* 0x000000000080e947 */ /* 0x000fea0003800000 */
[----:B------:R-:W-:Y:S01]  /*7630*/  ISETP.NE.AND P1, PT, R209, RZ, PT ;  /* 0x000000ffd100720c */ /* 0x000fe20003f25270 */
[----:B------:R-:W-:Y:S01]  /*7640*/  BSSY B0, `(.L_x_121) ;  /* 0x000000a000007945 */ /* 0x000fe20003800000 */
[----:B------:R-:W-:Y:S11]  /*7650*/  ISETP.NE.AND P0, PT, R208, RZ, PT ;  /* 0x000000ffd000720c */ /* 0x000ff60003f05270 */
[----:B------:R-:W-:Y:S04]  /*7660*/  @P1 IMAD R0, R181, 0x2000, R190 ;  /* 0x00002000b5001824 */ /* 0x000fe800078e02be */
[C---:B------:R-:W-:Y:S01]  /*7670*/  @P1 IMAD.IADD R211, R0.reuse, 0x1, R211 ;  /* 0x0000000100d31824 */ /* 0x040fe200078e02d3 */
[----:B------:R-:W-:Y:S03]  /*7680*/  @P1 IADD3 R217, PT, PT, R0, R217, RZ ;  /* 0x000000d900d91210 */ /* 0x000fe60007ffe0ff */
[----:B------:R-:W-:Y:S01]  /*7690*/  @P1 IMAD.IADD R210, R210, 0x1, R211 ;  /* 0x00000001d2d21824 */ /* 0x000fe200078e02d3 */
[----:B------:R-:W-:Y:S06]  /*76a0*/  @P0 BRA `(.L_x_122) ;  /* 0x00000000000c0947 */ /* 0x000fec0003800000 */
[----:B------:R-:W-:Y:S04]  /*76b0*/  SHF.L.U32 R3, R180, 0x1f, RZ ;  /* 0x0000001fb4037819 */ /* 0x000fe800000006ff */
[----:B------:R-:W2:Y:S02]  /*76c0*/  SYNCS.PHASECHK.TRANS64.TRYWAIT P0, [R216+URZ+0x80], R3 ;  /* 0x00008003d80075a7 */ /* 0x000ea400080011ff */
[----:B--2---:R-:W-:Y:S05]  /*76d0*/  @!P0 BRA `(.L_x_123) ;  /* 0x0000002000648947 */ /* 0x004fea0003800000 */
.L_x_122:
[----:B------:R-:W-:Y:S05]  /*76e0*/  BSYNC B0 ;  /* 0x0000000000007941 */ /* 0x000fea0003800000 */
.L_x_121:
[----:B------:R-:W-:Y:S01]  /*76f0*/  ISETP.NE.AND P0, PT, R209, RZ, PT ;  /* 0x000000ffd100720c */ /* 0x000fe20003f05270 */
[----:B--2---:R-:W-:Y:S02]  /*7700*/  VIADD R3, R216, 0x90 ;  /* 0x00000090d8037836 */ /* 0x004fe40000000000 */
[----:B------:R-:W-:Y:S02]  /*7710*/  IMAD.U32 R2, RZ, RZ, UR37 ;  /* 0x00000025ff027e24 */ /* 0x000fe4000f8e00ff */
[----:B------:R-:W-:Y:S03]  /*7720*/  VIADD R181, R181, 0x1 ;  /* 0x00000001b5b57836 */ /* 0x000fe60000000000 */
[----:B------:R-:W-:Y:S05]  /*7730*/  PRMT R2, R2, 0x654, R3 ;  /* 0x0000065402027816 */ /* 0x000fea0000000003 */
[----:B------:R2:W3:Y:S04]  /*7740*/  @P0 LDS.128 R148, [R0] ;  /* 0x0000000000940984 */ /* 0x0004e80000000c00 */
[----:B------:R2:W4:Y:S04]  /*7750*/  @P0 LDS.128 R152, [R211+0x10] ;  /* 0x00001000d3980984 */ /* 0x0005280000000c00 */
        /* <DEDUP_REMOVED lines=13> */
.L_x_120:
[----:B------:R-:W-:Y:S05]  /*7830*/  BSYNC B1 ;  /* 0x0000000000017941 */ /* 0x000fea0003800000 */
.L_x_119:
[----:B--2---:R-:W-:Y:S05]  /*7840*/  VIADD R0, R80, 0x40 ;  /* 0x0000004050007836 */ /* 0x004fea0000000000 */
[----:B------:R-:W-:Y:S04]  /*7850*/  SHF.R.U32.HI R0, RZ, 0x15, R0 ;  /* 0x00000015ff007819 */ /* 0x000fe80000011600 */
[----:B------:R-:W-:Y:S11]  /*7860*/  LOP3.LUT P0, RZ, R0, 0x3, R173, 0x48, !PT ;  /* 0x0000000300ff7812 */ /* 0x000ff600078048ad */
[----:B------:R-:W-:Y:S02]  /*7870*/  @!UPT UIADD3 URZ, UPT, UPT, URZ, URZ, URZ ;  /* 0x000000fffffff290 */ /* 0x000fe4000fffe0ff */
[----:B------:R-:W-:Y:S05]  /*7880*/  @!P0 BRA `(.L_x_124) ;  /* 0x0000000000408947 */ /* 0x000fea0003800000 */
[----:B------:R-:W2:Y:S01]  /*7890*/  LDCU.64 UR8, c[0x4][0x70] ;  /* 0x01000e00ff0877ac */ /* 0x000ea20008000a00 */
[----:B------:R-:W-:Y:S01]  /*78a0*/  MOV R3, 0x0 ;  /* 0x0000000000037802 */ /* 0x000fe20000000f00 */
[----:B------:R-:W-:Y:S02]  /*78b0*/  HFMA2 R12, -RZ, RZ, 0, 5.9604644775390625e-08 ;  /* 0x00000001ff0c7431 */ /* 0x000fe400000001ff */
[----:B------:R-:W-:Y:S02]  /*78c0*/  IMAD.MOV.U32 R8, RZ, RZ, 0x192 ;  /* 0x00000192ff087424 */ /* 0x000fe400078e00ff */
[----:B------:R-:W-:Y:S01]  /*78d0*/  IMAD.MOV.U32 R13, RZ, RZ, RZ ;  /* 0x000000ffff0d7224 */ /* 0x000fe200078e00ff */
[----:B------:R-:W5:Y:S01]  /*78e0*/  LDCU.64 UR6, c[0x4][0x78] ;  /* 0x01000f00ff0677ac */ /* 0x000f620008000a00 */
[----:B------:R-:W1:Y:S01]  /*78f0*/  LDC.64 R2, c[0x4][R3] ;  /* 0x0100000003027b82 */ /* 0x000e620000000a00 */
[----:B------:R-:W3:Y:S01]  /*7900*/  LDCU.64 UR4, c[0x4][0x10] ;  /* 0x01000200ff0477ac */ /* 0x000ee20008000a00 */
[----:B--2---:R-:W-:Y:S01]  /*7910*/  MOV R5, UR9 ;  /* 0x0000000900057c02 */ /* 0x004fe20008000f00 */
[----:B------:R-:W-:Y:S01]  /*7920*/  IMAD.U32 R4, RZ, RZ, UR8 ;  /* 0x00000008ff047e24 */ /* 0x000fe2000f8e00ff */
[----:B-----5:R-:W-:Y:S01]  /*7930*/  MOV R7, UR7 ;  /* 0x0000000700077c02 */ /* 0x020fe20008000f00 */
[----:B------:R-:W-:Y:S01]  /*7940*/  IMAD.U32 R6, RZ, RZ, UR6 ;  /* 0x00000006ff067e24 */ /* 0x000fe2000f8e00ff */
[----:B---3--:R-:W-:Y:S01]  /*7950*/  MOV R11, UR5 ;  /* 0x00000005000b7c02 */ /* 0x008fe20008000f00 */
[----:B------:R-:W-:Y:S02]  /*7960*/  IMAD.U32 R10, RZ, RZ, UR4 ;  /* 0x00000004ff0a7e24 */ /* 0x000fe4000f8e00ff */
[----:B------:R-:W-:Y:S07]  /*7970*/  LEPC R20, `(.L_x_124) ;  /* 0x000000001014794e */ /* 0x000fee0000000000 */
[----:B-1--4-:R-:W-:Y:S05]  /*7980*/  CALL.ABS.NOINC R2 ;  /* 0x0000000002007343 */ /* 0x012fea0003c00000 */
.L_x_124:
[----:B------:R-:W-:Y:S01]  /*7990*/  ISETP.NE.AND P0, PT, R193, RZ, PT ;  /* 0x000000ffc100720c */ /* 0x000fe20003f05270 */
[----:B------:R-:W-:Y:S05]  /*79a0*/  WARPSYNC.ALL ;  /* 0x0000000000007948 */ /* 0x000fea0003800000 */
[----:B------:R-:W-:Y:S01]  /*79b0*/  R2UR UR4, R80 ;  /* 0x00000000500472ca */ /* 0x000fe200000e0000 */
[----:B------:R-:W-:Y:S01]  /*79c0*/  BSSY.RECONVERGENT B0, `(.L_x_125) ;  /* 0x000011c000007945 */ /* 0x000fe20003800200 */
[----:B---3--:R-:W-:Y:S02]  /*79d0*/  F2FP.F16.E4M3.UNPACK_B R11, R149 ;  /* 0x00000095ff0b723e */ /* 0x008fe400020006ff */
[----:B------:R-:W-:Y:S02]  /*79e0*/  F2FP.F16.E4M3.UNPACK_B R10, R150 ;  /* 0x00000096ff0a723e */ /* 0x000fe400020006ff */
[----:B------:R-:W-:Y:S01]  /*79f0*/  F2FP.F16.E4M3.UNPACK_B R9, R151 ;  /* 0x00000097ff09723e */ /* 0x000fe200020006ff */
[--C-:B------:R-:W-:Y:S01]  /*7a00*/  HADD2.F32 R83, -RZ, R11.reuse.H0_H0 ;  /* 0x2000000bff537230 */ /* 0x100fe20000004100 */
[----:B----4-:R-:W-:Y:S01]  /*7a10*/  F2FP.F16.E4M3.UNPACK_B R8, R152 ;  /* 0x00000098ff08723e */ /* 0x010fe200020006ff */
[----:B------:R-:W-:Y:S01]  /*7a20*/  HADD2.F32 R84, -RZ, R11.H1_H1 ;  /* 0x3000000bff547230 */ /* 0x000fe20000004100 */
[----:B------:R-:W-:Y:S01]  /*7a30*/  F2FP.F16.E4M3.UNPACK_B R7, R153 ;  /* 0x00000099ff07723e */ /* 0x000fe200020006ff */
[--C-:B------:R-:W-:Y:S01]  /*7a40*/  HADD2.F32 R87, -RZ, R10.reuse.H0_H0 ;  /* 0x2000000aff577230 */ /* 0x100fe20000004100 */
[----:B------:R-:W-:Y:S01]  /*7a50*/  F2FP.F16.E4M3.UNPACK_B R6, R154 ;  /* 0x0000009aff06723e */ /* 0x000fe200020006ff */
[----:B------:R-:W-:Y:S01]  /*7a60*/  HADD2.F32 R88, -RZ, R10.H1_H1 ;  /* 0x3000000aff587230 */ /* 0x000fe20000004100 */
[----:B------:R-:W-:Y:S01]  /*7a70*/  F2FP.F16.E4M3.UNPACK_B R5, R155 ;  /* 0x0000009bff05723e */ /* 0x000fe200020006ff */
[--C-:B------:R-:W-:Y:S01]  /*7a80*/  HADD2.F32 R91, -RZ, R9.reuse.H0_H0 ;  /* 0x20000009ff5b7230 */ /* 0x100fe20000004100 */
[----:B-1----:R-:W-:Y:S01]  /*7a90*/  F2FP.F16.E4M3.UNPACK_B R4, R156 ;  /* 0x0000009cff04723e */ /* 0x002fe200020006ff */
[----:B------:R-:W-:Y:S01]  /*7aa0*/  HADD2.F32 R93, -RZ, R9.H1_H1 ;  /* 0x30000009ff5d7230 */ /* 0x000fe20000004100 */
[-C--:B------:R-:W-:Y:S01]  /*7ab0*/  F2FP.F16.E4M3.UNPACK_B R2, R148.reuse ;  /* 0x00000094ff02723e */ /* 0x080fe200020006ff */
[--C-:B------:R-:W-:Y:S01]  /*7ac0*/  HADD2.F32 R94, -RZ, R8.reuse.H0_H0 ;  /* 0x20000008ff5e7230 */ /* 0x100fe20000004100 */
[----:B------:R-:W-:Y:S01]  /*7ad0*/  F2FP.F16.E4M3.UNPACK_B R148, R148.H1 ;  /* 0x00000094ff94723e */ /* 0x000fe200030006ff */
[----:B------:R-:W-:Y:S01]  /*7ae0*/  HADD2.F32 R97, -RZ, R8.H1_H1 ;  /* 0x30000008ff617230 */ /* 0x000fe20000004100 */
[----:B------:R-:W-:Y:S01]  /*7af0*/  F2FP.F16.E4M3.UNPACK_B R149, R149.H1 ;  /* 0x00000095ff95723e */ /* 0x000fe200030006ff */
[--C-:B------:R-:W-:Y:S01]  /*7b00*/  HADD2.F32 R98, -RZ, R7.reuse.H0_H0 ;  /* 0x20000007ff627230 */ /* 0x100fe20000004100 */
[----:B------:R-:W-:Y:S01]  /*7b10*/  F2FP.F16.E4M3.UNPACK_B R150, R150.H1 ;  /* 0x00000096ff96723e */ /* 0x000fe200030006ff */
[----:B------:R-:W-:Y:S01]  /*7b20*/  HADD2.F32 R101, -RZ, R7.H1_H1 ;  /* 0x30000007ff657230 */ /* 0x000fe20000004100 */
[----:B------:R-:W-:Y:S01]  /*7b30*/  F2FP.F16.E4M3.UNPACK_B R151, R151.H1 ;  /* 0x00000097ff97723e */ /* 0x000fe200030006ff */
[--C-:B------:R-:W-:Y:S01]  /*7b40*/  HADD2.F32 R102, -RZ, R6.reuse.H0_H0 ;  /* 0x20000006ff667230 */ /* 0x100fe20000004100 */
[----:B------:R-:W-:Y:S01]  /*7b50*/  IADD3 R195, PT, PT, R195, 0xf0, RZ ;  /* 0x000000f0c3c37810 */ /* 0x000fe20007ffe0ff */
[----:B------:R-:W-:Y:S01]  /*7b60*/  HADD2.F32 R105, -RZ, R6.H1_H1 ;  /* 0x30000006ff697230 */ /* 0x000fe20000004100 */
[----:B------:R-:W-:Y:S01]  /*7b70*/  F2FP.F16.E4M3.UNPACK_B R138, R163 ;  /* 0x000000a3ff8a723e */ /* 0x000fe200020006ff */
[--C-:B------:R-:W-:Y:S01]  /*7b80*/  HADD2.F32 R106, -RZ, R5.reuse.H0_H0 ;  /* 0x20000005ff6a7230 */ /* 0x100fe20000004100 */
[----:B------:R-:W-:Y:S01]  /*7b90*/  LOP3.LUT R195, R195, 0xfefffff8, RZ, 0xc0, !PT ;  /* 0xfefffff8c3c37812 */ /* 0x000fe200078ec0ff */
[----:B------:R-:W-:Y:S01]  /*7ba0*/  HADD2.F32 R109, -RZ, R5.H1_H1 ;  /* 0x30000005ff6d7230 */ /* 0x000fe20000004100 */
[----:B------:R-:W-:Y:S01]  /*7bb0*/  F2FP.F16.E4M3.UNPACK_B R116, R157 ;  /* 0x0000009dff74723e */ /* 0x000fe200020006ff */
[--C-:B------:R-:W-:Y:S01]  /*7bc0*/  HADD2.F32 R110, -RZ, R4.reuse.H0_H0 ;  /* 0x20000004ff6e7230 */ /* 0x100fe20000004100 */
[----:B------:R-:W-:Y:S01]  /*7bd0*/  F2FP.F16.E4M3.UNPACK_B R120, R158 ;  /* 0x0000009eff78723e */ /* 0x000fe200020006ff */
[----:B------:R-:W-:Y:S01]  /*7be0*/  HADD2.F32 R113, -RZ, R4.H1_H1 ;  /* 0x30000004ff717230 */ /* 0x000fe20000004100 */
[----:B------:R-:W-:Y:S01]  /*7bf0*/  F2FP.F16.E4M3.UNPACK_B R124, R159 ;  /* 0x0000009fff7c723e */ /* 0x000fe200020006ff */
[----:B------:R-:W1:Y:S01]  /*7c00*/  LDTM.x64 R4, tmem[UR4+0x40] ;  /* 0x00004004000479ee */ /* 0x000e620008340000 */
[--C-:B------:R-:W-:Y:S01]  /*7c10*/  HADD2.F32 R0, -RZ, R2.reuse.H0_H0 ;  /* 0x20000002ff007230 */ /* 0x100fe20000004100 */
[----:B------:R-:W-:Y:S01]  /*7c20*/  NOP ;  /* 0x0000000000007918 */ /* 0x000fe20000000000 */
[----:B-1----:R1:W-:Y:S01]  /*7c30*/  SYNCS.ARRIVE.TRANS64.RED.A1T0 RZ, [R195+URZ], RZ ;  /* 0x000000ffc3ff79a7 */ /* 0x0023e200081004ff */
[----:B------:R-:W-:Y:S01]  /*7c40*/  HADD2.F32 R2, -RZ, R2.H1_H1 ;  /* 0x30000002ff027230 */ /* 0x000fe20000004100 */
[----:B------:R-:W-:Y:S01]  /*7c50*/  F2FP.F16.E4M3.UNPACK_B R128, R160 ;  /* 0x000000a0ff80723e */ /* 0x000fe200020006ff */
[--C-:B------:R-:W-:Y:S01]  /*7c60*/  HADD2.F32 R86, -RZ, R149.reuse.H1_H1 ;  /* 0x30000095ff567230 */ /* 0x100fe20000004100 */
[----:B------:R-:W-:Y:S01]  /*7c70*/  F2FP.F16.E4M3.UNPACK_B R132, R161 ;  /* 0x000000a1ff84723e */ /* 0x000fe200020006ff */
[--C-:B------:R-:W-:Y:S01]  /*7c80*/  HADD2.F32 R114, -RZ, R116.reuse.H0_H0 ;  /* 0x20000074ff727230 */ /* 0x100fe20000004100 */
[----:B------:R-:W-:Y:S01]  /*7c90*/  F2FP.F16.E4M3.UNPACK_B R136, R162 ;  /* 0x000000a2ff88723e */ /* 0x000fe200020006ff */
[----:B------:R-:W-:Y:S01]  /*7ca0*/  HADD2.F32 R117, -RZ, R116.H1_H1 ;  /* 0x30000074ff757230 */ /* 0x000fe20000004100 */
[----:B------:R-:W-:Y:S01]  /*7cb0*/  F2FP.F16.E4M3.UNPACK_B R152, R152.H1 ;  /* 0x00000098ff98723e */ /* 0x000fe200030006ff */
        /* <DEDUP_REMOVED lines=12> */
[C---:B------:R-:W-:Y:S01]  /*7d80*/  FMUL R4, R78.reuse, R4 ;  /* 0x000000044e047220 */ /* 0x040fe20000400000 */
[C---:B------:R-:W-:Y:S01]  /*7d90*/  FMUL R5, R78.reuse, R5 ;  /* 0x000000054e057220 */ /* 0x040fe20000400000 */
[----:B------:R-:W-:Y:S02]  /*7da0*/  HADD2.F32 R3, -RZ, R148.H0_H0 ;  /* 0x20000094ff037230 */ /* 0x000fe40000004100 */
        /* <DEDUP_REMOVED lines=9> */
[----:B------:R-:W-:Y:S02]  /*7e40*/  HADD2.F32 R130, -RZ, R132.H0_H0 ;  /* 0x20000084ff827230 */ /* 0x000fe40000004100 */
[C---:B------:R-:W-:Y:S01]  /*7e50*/  FMUL R6, R78.reuse, R6 ;  /* 0x000000064e067220 */ /* 0x040fe20000400000 */
[----:B------:R-:W-:Y:S02]  /*7e60*/  HADD2.F32 R82, -RZ, R148.H1_H1 ;  /* 0x30000094ff527230 */ /* 0x000fe40000004100 */
[C---:B------:R-:W-:Y:S01]  /*7e70*/  FMUL R7, R78.reuse, R7 ;  /* 0x000000074e077220 */ /* 0x040fe20000400000 */
[----:B------:R-:W-:Y:S02]  /*7e80*/  HADD2.F32 R85, -RZ, R149.H0_H0 ;  /* 0x20000095ff557230 */ /* 0x000fe40000004100 */
[C---:B------:R-:W-:Y:S01]  /*7e90*/  FFMA R6, R81.reuse, R3, R6 ;  /* 0x0000000351067223 */ /* 0x040fe20000000006 */
[----:B------:R-:W-:Y:S02]  /*7ea0*/  HADD2.F32 R133, -RZ, R132.H1_H1 ;  /* 0x30000084ff857230 */ /* 0x000fe40000004100 */
[C---:B------:R-:W-:Y:S01]  /*7eb0*/  FFMA R7, R81.reuse, R82, R7 ;  /* 0x0000005251077223 */ /* 0x040fe20000000007 */
[C---:B------:R-:W-:Y:S01]  /*7ec0*/  FFMA R8, R81.reuse, R83, R8 ;  /* 0x0000005351087223 */ /* 0x040fe20000000008 */
[C---:B------:R-:W-:Y:S01]  /*7ed0*/  FFMA R9, R81.reuse, R84, R9 ;  /* 0x0000005451097223 */ /* 0x040fe20000000009 */
[--C-:B------:R-:W-:Y:S02]  /*7ee0*/  HADD2.F32 R82, -RZ, R138.reuse.H0_H0 ;  /* 0x2000008aff527230 */ /* 0x100fe40000004100 */
[C---:B------:R-:W-:Y:S01]  /*7ef0*/  FMUL R10, R78.reuse, R10 ;  /* 0x0000000a4e0a7220 */ /* 0x040fe20000400000 */
[----:B------:R-:W-:Y:S02]  /*7f00*/  HADD2.F32 R83, -RZ, R138.H1_H1 ;  /* 0x3000008aff537230 */ /* 0x000fe40000004100 */
[C---:B------:R-:W-:Y:S01]  /*7f10*/  FMUL R11, R78.reuse, R11 ;  /* 0x0000000b4e0b7220 */ /* 0x040fe20000400000 */
[----:B------:R-:W-:Y:S02]  /*7f20*/  HADD2.F32 R89, -RZ, R150.H0_H0 ;  /* 0x20000096ff597230 */ /* 0x000fe40000004100 */
[C---:B------:R-:W-:Y:S01]  /*7f30*/  FFMA R10, R81.reuse, R85, R10 ;  /* 0x00000055510a7223 */ /* 0x040fe2000000000a */
[--C-:B------:R-:W-:Y:S02]  /*7f40*/  HADD2.F32 R134, -RZ, R136.reuse.H0_H0 ;  /* 0x20000088ff867230 */ /* 0x100fe40000004100 */
[C---:B------:R-:W-:Y:S01]  /*7f50*/  FFMA R11, R81.reuse, R86, R11 ;  /* 0x00000056510b7223 */ /* 0x040fe2000000000b */
[C---:B------:R-:W-:Y:S01]  /*7f60*/  FFMA R12, R81.reuse, R87, R12 ;  /* 0x00000057510c7223 */ /* 0x040fe2000000000c */
[----:B------:R-:W-:Y:S01]  /*7f70*/  FFMA R13, R81, R88, R13 ;  /* 0x00000058510d7223 */ /* 0x000fe2000000000d */
[----:B------:R-:W-:Y:S01]  /*7f80*/  F2FP.SATFINITE.E4M3.F32.PACK_AB_MERGE_C R86, R7, R6, RZ ;  /* 0x000000060756723e */ /* 0x000fe200048070ff */
[C---:B------:R-:W-:Y:S01]  /*7f90*/  FMUL R7, R78.reuse, R20 ;  /* 0x000000144e077220 */ /* 0x040fe20000400000 */
[----:B------:R-:W-:Y:S01]  /*7fa0*/  F2FP.SATFINITE.E4M3.F32.PACK_AB_MERGE_C R138, R11, R10, RZ ;  /* 0x0000000a0b8a723e */ /* 0x000fe200048070ff */
[C---:B------:R-:W-:Y:S01]  /*7fb0*/  FMUL R10, R78.reuse, R21 ;  /* 0x000000154e0a7220 */ /* 0x040fe20000400000 */
[C---:B------:R-:W-:Y:S01]  /*7fc0*/  FMUL R21, R78.reuse, R28 ;  /* 0x0000001c4e157220 */ /* 0x040fe20000400000 */
[----:B------:R-:W-:Y:S02]  /*7fd0*/  HADD2.F32 R137, -RZ, R136.H1_H1 ;  /* 0x30000088ff897230 */ /* 0x000fe40000004100 */
[C---:B------:R-:W-:Y:S01]  /*7fe0*/  FMUL R14, R78.reuse, R14 ;  /* 0x0000000e4e0e7220 */ /* 0x040fe20000400000 */
[----:B------:R-:W-:Y:S02]  /*7ff0*/  HADD2.F32 R90, -RZ, R150.H1_H1 ;  /* 0x30000096ff5a7230 */ /* 0x000fe40000004100 */
[C---:B------:R-:W-:Y:S01]  /*8000*/  FMUL R15, R78.reuse, R15 ;  /* 0x0000000f4e0f7220 */ /* 0x040fe20000400000 */
[--C-:B------:R-:W-:Y:S02]  /*8010*/  HADD2.F32 R92, -RZ, R151.reuse.H0_H0 ;  /* 0x20000097ff5c7230 */ /* 0x100fe40000004100 */
[C---:B------:R-:W-:Y:S01]  /*8020*/  FFMA R14, R81.reuse, R89, R14 ;  /* 0x00000059510e7223 */ /* 0x040fe2000000000e */
[----:B------:R-:W-:Y:S02]  /*8030*/  HADD2.F32 R95, -RZ, R151.H1_H1 ;  /* 0x30000097ff5f7230 */ /* 0x000fe40000004100 */
[C---:B------:R-:W-:Y:S01]  /*8040*/  FFMA R15, R81.reuse, R90, R15 ;  /* 0x0000005a510f7223 */ /* 0x040fe2000000000f */
[C---:B------:R-:W-:Y:S01]  /*8050*/  FFMA R0, R81.reuse, R91, R0 ;  /* 0x0000005b51007223 */ /* 0x040fe20000000000 */
[----:B------:R-:W-:Y:S01]  /*8060*/  FFMA R2, R81, R93, R2 ;  /* 0x0000005d51027223 */ /* 0x000fe20000000002 */
[C---:B------:R-:W-:Y:S01]  /*8070*/  FMUL R3, R78.reuse, R18 ;  /* 0x000000124e037220 */ /* 0x040fe20000400000 */
[C---:B------:R-:W-:Y:S01]  /*8080*/  FMUL R18, R78.reuse, R25 ;  /* 0x000000194e127220 */ /* 0x040fe20000400000 */
[----:B------:R-:W-:Y:S01]  /*8090*/  F2FP.SATFINITE.E4M3.F32.PACK_AB_MERGE_C R14, R15, R14, RZ ;  /* 0x0000000e0f0e723e */ /* 0x000fe200048070ff */
[C---:B------:R-:W-:Y:S01]  /*80a0*/  FMUL R25, R78.reuse, R32 ;  /* 0x000000204e197220 */ /* 0x040fe20000400000 */
[C---:B------:R-:W-:Y:S01]  /*80b0*/  FFMA R3, R81.reuse, R92, R3 ;  /* 0x0000005c51037223 */ /* 0x040fe20000000003 */
[C---:B------:R-:W-:Y:S01]  /*80c0*/  FMUL R6, R78.reuse, R19 ;  /* 0x000000134e067220 */ /* 0x040fe20000400000 */
[--C-:B------:R-:W-:Y:S02]  /*80d0*/  HADD2.F32 R96, -RZ, R152.reuse.H0_H0 ;  /* 0x20000098ff607230 */ /* 0x100fe40000004100 */
[C---:B------:R-:W-:Y:S01]  /*80e0*/  FMUL R11, R78.reuse, R22 ;  /* 0x000000164e0b7220 */ /* 0x040fe20000400000 */
[----:B------:R-:W-:Y:S02]  /*80f0*/  HADD2.F32 R99, -RZ, R152.H1_H1 ;  /* 0x30000098ff637230 */ /* 0x000fe40000004100 */
[C---:B------:R-:W-:Y:S01]  /*8100*/  FFMA R6, R81.reuse, R95, R6 ;  /* 0x0000005f51067223 */ /* 0x040fe20000000006 */
[C---:B------:R-:W-:Y:S01]  /*8110*/  FFMA R7, R81.reuse, R94, R7 ;  /* 0x0000005e51077223 */ /* 0x040fe20000000007 */
[C---:B------:R-:W-:Y:S01]  /*8120*/  FFMA R10, R81.reuse, R97, R10 ;  /* 0x00000061510a7223 */ /* 0x040fe2000000000a */
[C---:B------:R-:W-:Y:S01]  /*8130*/  FFMA R11, R81.reuse, R96, R11 ;  /* 0x00000060510b7223 */ /* 0x040fe2000000000b */
[----:B------:R-:W-:Y:S01]  /*8140*/  FMUL R22, R78, R29 ;  /* 0x0000001d4e167220 */ /* 0x000fe20000400000 */
[----:B------:R-:W-:Y:S01]  /*8150*/  F2FP.SATFINITE.E4M3.F32.PACK_AB_MERGE_C R3, R6, R3, RZ ;  /* 0x000000030603723e */ /* 0x000fe200048070ff */
[C---:B------:R-:W-:Y:S01]  /*8160*/  FMUL R29, R78.reuse, R36 ;  /* 0x000000244e1d7220 */ /* 0x040fe20000400000 */
        /* <DEDUP_REMOVED lines=11> */
[----:B------:R-:W-:Y:S01]  /*8220*/  FMUL R20, R78, R27 ;  /* 0x0000001b4e147220 */ /* 0x000fe20000400000 */
[--C-:B------:R-:W-:Y:S01]  /*8230*/  HADD2.F32 R104, -RZ, R154.reuse.H0_H0 ;  /* 0x2000009aff687230 */ /* 0x100fe20000004100 */
[----:B------:R-:W-:Y:S01]  /*8240*/  F2FP.SATFINITE.E4M3.F32.PACK_AB_MERGE_C R16, R10, R7, R16 ;  /* 0x000000070a10723e */ /* 0x000fe20004807010 */
[----:B------:R-:W-:Y:S02]  /*8250*/  HADD2.F32 R107, -RZ, R154.H1_H1 ;  /* 0x3000009aff6b7230 */ /* 0x000fe40000004100 */
[C---:B------:R-:W-:Y:S01]  /*8260*/  FFMA R20, R81.reuse, R103, R20 ;  /* 0x0000006751147223 */ /* 0x040fe20000000014 */
[C---:B------:R-:W-:Y:S01]  /*8270*/  FFMA R21, R81.reuse, R102, R21 ;  /* 0x0000006651157223 */ /* 0x040fe20000000015 */
[C---:B------:R-:W-:Y:S01]  /*8280*/  FFMA R22, R81.reuse, R105, R22 ;  /* 0x0000006951167223 */ /* 0x040fe20000000016 */
[C---:B------:R-:W-:Y:S01]  /*8290*/  FMUL R23, R78.reuse, R30 ;  /* 0x0000001e4e177220 */ /* 0x040fe20000400000 */
[----:B------:R-:W-:Y:S01]  /*82a0*/  FMUL R30, R78, R37 ;  /* 0x000000254e1e7220 */ /* 0x000fe20000400000 */
[----:B------:R-:W-:Y:S01]  /*82b0*/  F2FP.SATFINITE.E4M3.F32.PACK_AB_MERGE_C R19, R20, R19, RZ ;  /* 0x000000131413723e */ /* 0x000fe200048070ff */
[C---:B------:R-:W-:Y:S01]  /*82c0*/  FMUL R37, R78.reuse, R44 ;  /* 0x0000002c4e257220 */ /* 0x040fe20000400000 */
[C---:B------:R-:W-:Y:S01]  /*82d0*/  FFMA R23, R81.reuse, R104, R23 ;  /* 0x0000006851177223 */ /* 0x040fe20000000017 */
        /* <DEDUP_REMOVED lines=20> */
[----:B------:R-:W-:Y:S01]  /*8420*/  F2FP.F16.E4M3.UNPACK_B R159, R159.H1 ;  /* 0x0000009fff9f723e */ /* 0x000fe200030006ff */
[----:B------:R-:W-:Y:S01]  /*8430*/  FMUL R38, R78, R45 ;  /* 0x0000002d4e267220 */ /* 0x000fe20000400000 */
[----:B------:R-:W-:Y:S01]  /*8440*/  F2FP.SATFINITE.E4M3.F32.PACK_AB_MERGE_C R19, R28, R27, RZ ;  /* 0x0000001b1c13723e */ /* 0x000fe200048070ff */
[----:B------:R-:W-:Y:S01]  /*8450*/  FFMA R31, R81, R112, R31 ;  /* 0x00000070511f7223 */ /* 0x000fe2000000001f */
[C---:B------:R-:W-:Y:S01]  /*8460*/  FMUL R45, R78.reuse, R52 ;  /* 0x000000344e2d7220 */ /* 0x040fe20000400000 */
[C---:B------:R-:W-:Y:S01]  /*8470*/  FMUL R52, R78.reuse, R59 ;  /* 0x0000003b4e347220 */ /* 0x040fe20000400000 */
[----:B------:R-:W-:Y:S01]  /*8480*/  F2FP.F16.E4M3.UNPACK_B R160, R160.H1 ;  /* 0x000000a0ffa0723e */ /* 0x000fe200030006ff */
[C---:B------:R-:W-:Y:S01]  /*8490*/  FMUL R59, R78.reuse, R66 ;  /* 0x000000424e3b7220 */ /* 0x040fe20000400000 */
[----:B------:R-:W-:Y:S01]  /*84a0*/  F2FP.SATFINITE.E4M3.F32.PACK_AB_MERGE_C R66, R13, R12, R14 ;  /* 0x0000000c0d42723e */ /* 0x000fe2000480700e */
        /* <DEDUP_REMOVED lines=11> */
[C---:B------:R-:W-:Y:S01]  /*8560*/  FFMA R35, R81.reuse, R116, R35 ;  /* 0x0000007451237223 */ /* 0x040fe20000000023 */
[C---:B------:R-:W-:Y:S01]  /*8570*/  FMUL R36, R78.reuse, R43 ;  /* 0x0000002b4e247220 */ /* 0x040fe20000400000 */
[--C-:B------:R-:W-:Y:S02]  /*8580*/  HADD2.F32 R120, -RZ, R158.reuse.H0_H0 ;  /* 0x2000009eff787230 */ /* 0x100fe40000004100 */
[C---:B------:R-:W-:Y:S01]  /*8590*/  FMUL R39, R78.reuse, R46 ;  /* 0x0000002e4e277220 */ /* 0x040fe20000400000 */
[----:B------:R-:W-:Y:S02]  /*85a0*/  HADD2.F32 R123, -RZ, R158.H1_H1 ;  /* 0x3000009eff7b7230 */ /* 0x000fe40000004100 */
        /* <DEDUP_REMOVED lines=8> */
[C---:B------:R-:W-:Y:S01]  /*8630*/  FFMA R40, R81.reuse, R123, R40 ;  /* 0x0000007b51287223 */ /* 0x040fe20000000028 */
[C---:B------:R-:W-:Y:S01]  /*8640*/  FMUL R44, R78.reuse, R51 ;  /* 0x000000334e2c7220 */ /* 0x040fe20000400000 */
[C---:B------:R-:W-:Y:S01]  /*8650*/  FFMA R41, R81.reuse, R122, R41 ;  /* 0x0000007a51297223 */ /* 0x040fe20000000029 */
[C---:B------:R-:W-:Y:S01]  /*8660*/  FFMA R42, R81.reuse, R125, R42 ;  /* 0x0000007d512a7223 */ /* 0x040fe2000000002a */
[C---:B------:R-:W-:Y:S01]  /*8670*/  FMUL R46, R78.reuse, R53 ;  /* 0x000000354e2e7220 */ /* 0x040fe20000400000 */
[--C-:B------:R-:W-:Y:S02]  /*8680*/  HADD2.F32 R128, -RZ, R160.reuse.H0_H0 ;  /* 0x200000a0ff807230 */ /* 0x100fe40000004100 */
[C---:B------:R-:W-:Y:S01]  /*8690*/  FMUL R50, R78.reuse, R57 ;  /* 0x000000394e327220 */ /* 0x040fe20000400000 */
[C---:B------:R-:W-:Y:S01]  /*86a0*/  FMUL R51, R78.reuse, R58 ;  /* 0x0000003a4e337220 */ /* 0x040fe20000400000 */
[C---:B------:R-:W-:Y:S01]  /*86b0*/  FMUL R53, R78.reuse, R60 ;  /* 0x0000003c4e357220 */ /* 0x040fe20000400000 */
[C---:B------:R-:W-:Y:S01]  /*86c0*/  FFMA R43, R81.reuse, R124, R43 ;  /* 0x0000007c512b7223 */ /* 0x040fe2000000002b */
[----:B------:R-:W-:Y:S02]  /*86d0*/  HADD2.F32 R131, -RZ, R160.H1_H1 ;  /* 0x300000a0ff837230 */ /* 0x000fe40000004100 */
[C---:B------:R-:W-:Y:S01]  /*86e0*/  FMUL R47, R78.reuse, R54 ;  /* 0x000000364e2f7220 */ /* 0x040fe20000400000 */
[C---:B------:R-:W-:Y:S01]  /*86f0*/  FMUL R57, R78.reuse, R64 ;  /* 0x000000404e397220 */ /* 0x040fe20000400000 */
[C---:B------:R-:W-:Y:S01]  /*8700*/  FMUL R58, R78.reuse, R65 ;  /* 0x000000414e3a7220 */ /* 0x040fe20000400000 */
[C---:B------:R-:W-:Y:S01]  /*8710*/  FMUL R60, R78.reuse, R67 ;  /* 0x000000434e3c7220 */ /* 0x040fe20000400000 */
[----:B------:R-:W-:Y:S01]  /*8720*/  FFMA R44, R81, R127, R44 ;  /* 0x0000007f512c7223 */ /* 0x000fe2000000002c */
[C---:B------:R-:W-:Y:S01]  /*8730*/  FMUL R48, R78.reuse, R55 ;  /* 0x000000374e307220 */ /* 0x040fe20000400000 */
[----:B------:R-:W-:Y:S01]  /*8740*/  F2FP.SATFINITE.E4M3.F32.PACK_AB_MERGE_C R64, R5, R4, R86 ;  /* 0x000000040540723e */ /* 0x000fe20004807056 */
[----:B------:R-:W-:Y:S01]  /*8750*/  FFMA R45, R81, R126, R45 ;  /* 0x0000007e512d7223 */ /* 0x000fe2000000002d */
[----:B------:R-:W-:Y:S01]  /*8760*/  F2FP.SATFINITE.E4M3.F32.PACK_AB_MERGE_C R65, R9, R8, R138 ;  /* 0x000000080941723e */ /* 0x000fe2000480708a */
[----:B------:R-:W-:Y:S01]  /*8770*/  FMUL R49, R78, R56 ;  /* 0x000000384e317220 */ /* 0x000fe20000400000 */
[----:B------:R-:W-:Y:S01]  /*8780*/  F2FP.SATFINITE.E4M3.F32.PACK_AB_MERGE_C R67, R2, R0, R3 ;  /* 0x000000000243723e */ /* 0x000fe20004807003 */
[C---:B------:R-:W-:Y:S01]  /*8790*/  FFMA R46, R81.reuse, R129, R46 ;  /* 0x00000081512e7223 */ /* 0x040fe2000000002e */
[----:B------:R-:W-:Y:S01]  /*87a0*/  F2FP.F16.E4M3.UNPACK_B R162, R162.H1 ;  /* 0x000000a2ffa2723e */ /* 0x000fe200030006ff */
[--C-:B------:R-:W-:Y:S02]  /*87b0*/  HADD2.F32 R132, -RZ, R161.reuse.H0_H0 ;  /* 0x200000a1ff847230 */ /* 0x100fe40000004100 */
[C---:B------:R-:W-:Y:S01]  /*87c0*/  FFMA R47, R81.reuse, R128, R47 ;  /* 0x00000080512f7223 */ /* 0x040fe2000000002f */
[----:B------:R1:W-:Y:S01]  /*87d0*/  STS.128 [R172+UR49+0x6200], R64 ;  /* 0x00620040ac007988 */ /* 0x0003e20008000c31 */
[----:B------:R-:W-:Y:S02]  /*87e0*/  HADD2.F32 R135, -RZ, R161.H1_H1 ;  /* 0x300000a1ff877230 */ /* 0x000fe40000004100 */
[C---:B------:R-:W-:Y:S01]  /*87f0*/  FFMA R48, R81.reuse, R131, R48 ;  /* 0x0000008351307223 */ /* 0x040fe20000000030 */
[C---:B------:R-:W-:Y:S01]  /*8800*/  FFMA R49, R81.reuse, R130, R49 ;  /* 0x0000008251317223 */ /* 0x040fe20000000031 */
[----:B------:R-:W-:Y:S01]  /*8810*/  F2FP.F16.E4M3.UNPACK_B R163, R163.H1 ;  /* 0x000000a3ffa3723e */ /* 0x000fe200030006ff */
[C---:B------:R-:W-:Y:S01]  /*8820*/  FFMA R50, R81.reuse, R133, R50 ;  /* 0x0000008551327223 */ /* 0x040fe20000000032 */
[----:B------:R-:W-:Y:S01]  /*8830*/  FMUL R54, R78, R61 ;  /* 0x0000003d4e367220 */ /* 0x000fe20000400000 */
[--C-:B------:R-:W-:Y:S01]  /*8840*/  HADD2.F32 R136, -RZ, R162.reuse.H0_H0 ;  /* 0x200000a2ff887230 */ /* 0x100fe20000004100 */
[----:B------:R1:W-:Y:S01]  /*8850*/  STS.128 [R197+0x6010], R16 ;  /* 0x00601010c5007388 */ /* 0x0003e20000000c00 */
[----:B------:R-:W-:Y:S01]  /*8860*/  F2FP.SATFINITE.E4M3.F32.PACK_AB_MERGE_C R35, R36, R35, RZ ;  /* 0x000000232423723e */ /* 0x000fe200048070ff */
[C---:B------:R-:W-:Y:S01]  /*8870*/  FFMA R51, R81.reuse, R132, R51 ;  /* 0x0000008451337223 */ /* 0x040fe20000000033 */
[----:B------:R-:W-:Y:S01]  /*8880*/  F2FP.SATFINITE.E4M3.F32.PACK_AB_MERGE_C R39, R40, R39, RZ ;  /* 0x000000272827723e */ /* 0x000fe200048070ff */
[----:B------:R-:W-:Y:S02]  /*8890*/  HADD2.F32 R139, -RZ, R162.H1_H1 ;  /* 0x300000a2ff8b7230 */ /* 0x000fe40000004100 */
[C---:B------:R-:W-:Y:S01]  /*88a0*/  FMUL R55, R78.reuse, R62 ;  /* 0x0000003e4e377220 */ /* 0x040fe20000400000 */
[C---:B------:R-:W-:Y:S01]  /*88b0*/  FFMA R52, R81.reuse, R135, R52 ;  /* 0x0000008751347223 */ /* 0x040fe20000000034 */
[----:B------:R-:W-:Y:S01]  /*88c0*/  FMUL R56, R78, R63 ;  /* 0x0000003f4e387220 */ /* 0x000fe20000400000 */
[C---:B------:R-:W-:Y:S01]  /*88d0*/  FFMA R53, R81.reuse, R134, R53 ;  /* 0x0000008651357223 */ /* 0x040fe20000000035 */
[C---:B------:R-:W-:Y:S01]  /*88e0*/  FFMA R54, R81.reuse, R137, R54 ;  /* 0x0000008951367223 */ /* 0x040fe20000000036 */
[--C-:B------:R-:W-:Y:S02]  /*88f0*/  HADD2.F32 R84, -RZ, R163.reuse.H0_H0 ;  /* 0x200000a3ff547230 */ /* 0x100fe40000004100 */
[C---:B------:R-:W-:Y:S01]  /*8900*/  FFMA R55, R81.reuse, R136, R55 ;  /* 0x0000008851377223 */ /* 0x040fe20000000037 */
[----:B------:R-:W-:Y:S02]  /*8910*/  HADD2.F32 R85, -RZ, R163.H1_H1 ;  /* 0x300000a3ff557230 */ /* 0x000fe40000004100 */
[C---:B------:R-:W-:Y:S01]  /*8920*/  FFMA R56, R81.reuse, R139, R56 ;  /* 0x0000008b51387223 */ /* 0x040fe20000000038 */
[----:B------:R-:W-:Y:S01]  /*8930*/  F2FP.SATFINITE.E4M3.F32.PACK_AB_MERGE_C R43, R44, R43, RZ ;  /* 0x0000002b2c2b723e */ /* 0x000fe200048070ff */
[C---:B------:R-:W-:Y:S01]  /*8940*/  FFMA R57, R81.reuse, R82, R57 ;  /* 0x0000005251397223 */ /* 0x040fe20000000039 */
[C---:B------:R-:W-:Y:S01]  /*8950*/  FFMA R58, R81.reuse, R83, R58 ;  /* 0x00000053513a7223 */ /* 0x040fe2000000003a */
[C---:B------:R-:W-:Y:S01]  /*8960*/  FFMA R59, R81.reuse, R84, R59 ;  /* 0x00000054513b7223 */ /* 0x040fe2000000003b */
[----:B------:R-:W-:Y:S01]  /*8970*/  F2FP.SATFINITE.E4M3.F32.PACK_AB_MERGE_C R33, R34, R33, R35 ;  /* 0x000000212221723e */ /* 0x000fe20004807023 */
[----:B------:R-:W-:Y:S01]  /*8980*/  FFMA R60, R81, R85, R60 ;  /* 0x00000055513c7223 */ /* 0x000fe2000000003c */
[----:B------:R-:W-:Y:S02]  /*8990*/  F2FP.SATFINITE.E4M3.F32.PACK_AB_MERGE_C R32, R30, R29, R32 ;  /* 0x0000001d1e20723e */ /* 0x000fe40004807020 */
        /* <DEDUP_REMOVED lines=11> */
[----:B------:R-:W-:Y:S03]  /*8a50*/  IADD3 R76, PT, PT, R76, 0x1, RZ ;  /* 0x000000014c4c7810 */ /* 0x000fe60007ffe0ff */
        /* <DEDUP_REMOVED lines=9> */
[----:B------:R-:W-:Y:S02]  /*8af0*/  UIADD3 UR8, UP0, UPT, UR52, 0x680, URZ ;  /* 0x0000068034087890 */ /* 0x000fe4000ff1e0ff */
[----:B------:R-:W-:Y:S02]  /*8b00*/  UIADD3 UR5, UPT, UPT, UR41, 0x40, URZ ;  /* 0x0000004029057890 */ /* 0x000fe4000fffe0ff */
[----:B------:R-:W-:Y:S02]  /*8b10*/  UIADD3 UR4, UPT, UPT, UR49, 0x6200, URZ ;  /* 0x0000620031047890 */ /* 0x000fe4000fffe0ff */
[----:B------:R-:W-:Y:S01]  /*8b20*/  UIADD3.X UR9, UPT, UPT, URZ, UR53, URZ, UP0, !UPT ;  /* 0x00000035ff097290 */ /* 0x000fe200087fe4ff */
[----:B------:R-:W-:Y:S01]  /*8b30*/  UMOV UR6, UR42 ;  /* 0x0000002a00067c82 */ /* 0x000fe20008000000 */
[----:B------:R-:W-:Y:S07]  /*8b40*/  UMOV UR7, UR36 ;  /* 0x0000002400077c82 */ /* 0x000fee0008000000 */
[----:B------:R2:W-:Y:S01]  /*8b50*/  UTMASTG.3D [UR4], [UR8] ;  /* 0x00000004080073b5 */ /* 0x0005e20008010000 */
[----:B------:R0:W-:Y:S01]  /*8b60*/  UTMACMDFLUSH ;  /* 0x00000000000079b7 */ /* 0x0001e20000000000 */
[----:B--2---:R-:W-:Y:S04]  /*8b70*/  DEPBAR.LE SB0, 0x1 ;  /* 0x000080400000791a */ /* 0x004fe80000000000 */
.L_x_126:
[----:B------:R-:W-:Y:S05]  /*8b80*/  BSYNC.RECONVERGENT B0 ;  /* 0x0000000000007941 */ /* 0x000fea0003800200 */
.L_x_125:
[----:B------:R-:W-:Y:S01]  /*8b90*/  BAR.SYNC.DEFER_BLOCKING 0x1, 0x80 ;  /* 0x0042000000007b1d */ /* 0x000fe20000010000 */
[----:B------:R-:W-:Y:S01]  /*8ba0*/  ISETP.NE.AND P2, PT, R194, RZ, PT ;  /* 0x000000ffc200720c */ /* 0x000fe20003f45270 */
[----:B------:R-:W-:Y:S01]  /*8bb0*/  IMAD.IADD R20, R75, 0x1, R147 ;  /* 0x000000014b147824 */ /* 0x000fe200078e0293 */
[----:B------:R-:W-:Y:S01]  /*8bc0*/  ISETP.NE.AND P0, PT, R196, 0x2, PT ;  /* 0x00000002c400780c */ /* 0x000fe20003f05270 */
[----:B------:R-:W-:Y:S01]  /*8bd0*/  IMAD.IADD R21, R77, 0x1, R170 ;  /* 0x000000014d157824 */ /* 0x000fe200078e02aa */
[----:B------:R-:W-:Y:S02]  /*8be0*/  ISETP.NE.AND P1, PT, R76, 0x4, PT ;  /* 0x000000044c00780c */ /* 0x000fe40003f25270 */
[----:B------:R-:W-:Y:S02]  /*8bf0*/  SEL R3, RZ, 0x1, P0 ;  /* 0x00000001ff037807 */ /* 0x000fe40000000000 */
[----:B------:R-:W-:Y:S02]  /*8c00*/  SEL R0, RZ, 0x1, P1 ;  /* 0x00000001ff007807 */ /* 0x000fe40000800000 */
[----:B------:R-:W-:Y:S02]  /*8c10*/  LOP3.LUT R182, R182, R3, RZ, 0x3c, !PT ;  /* 0x00000003b6b67212 */ /* 0x000fe400078e3cff */
[----:B------:R-:W-:Y:S02]  /*8c20*/  LOP3.LUT R183, R183, R0, RZ, 0x3c, !PT ;  /* 0x00000000b7b77212 */ /* 0x000fe400078e3cff */
[----:B------:R-:W-:Y:S02]  /*8c30*/  @P2 R2UR UR36, R179 ;  /* 0x00000000b32422ca */ /* 0x000fe400000e0000 */
[----:B------:R-:W-:Y:S02]  /*8c40*/  SEL R196, R196, RZ, P0 ;  /* 0x000000ffc4c47207 */ /* 0x000fe40000000000 */
[----:B------:R-:W-:Y:S01]  /*8c50*/  SEL R76, R76, RZ, P1 ;  /* 0x000000ff4c4c7207 */ /* 0x000fe20000800000 */
[----:B------:R-:W-:Y:S10]  /*8c60*/  @P2 BRA `(.L_x_127) ;  /* 0xffffffc400c02947 */ /* 0x000ff4000383ffff */
[----:B------:R-:W-:Y:S05]  /*8c70*/  EXIT ;  /* 0x000000000000794d */ /* 0x000fea0003800000 */
.L_x_24:
[----:B--2---:R2:W4:Y:S02]  /*8c80*/  SYNCS.PHASECHK.TRANS64.TRYWAIT P0, [R3+URZ+0x120], R2 ;  /* 0x00012002030075a7 */ /* 0x00452400080011ff */
[----:B----4-:R-:W-:Y:S05]  /*8c90*/  @!P0 NANOSLEEP.SYNCS 0x989680 ;  /* 0x009896800000895d */ /* 0x010fea0003900000 */
[----:B------:R-:W4:Y:S02]  /*8ca0*/  @!P0 SYNCS.PHASECHK.TRANS64 P0, [R3+URZ+0x120], R2 ;  /* 0x00012002030085a7 */ /* 0x000f2400080010ff */
[----:B----4-:R-:W-:Y:S05]  /*8cb0*/  @!P0 BRA `(.L_x_24) ;  /* 0xfffffffc00f08947 */ /* 0x010fea000383ffff */
[----:B------:R-:W-:Y:S05]  /*8cc0*/  BRA `(.L_x_128) ;  /* 0xffffff8800e07947 */ /* 0x000fea000383ffff */
.L_x_27:
[----:B-1----:R-:W-:-:S07]  /*8cd0*/  MOV R2, UR33 ;  /* 0x0000002100027c02 */ /* 0x002fce0008000f00 */
.L_x_129:
[----:B-1----:R1:W2:Y:S02]  /*8ce0*/  SYNCS.PHASECHK.TRANS64.TRYWAIT P0, [R2+URZ+0x40], R5 ;  /* 0x00004005020075a7 */ /* 0x0022a400080011ff */
[----:B--2---:R-:W-:Y:S05]  /*8cf0*/  @!P0 NANOSLEEP.SYNCS 0x989680 ;  /* 0x009896800000895d */ /* 0x004fea0003900000 */
[----:B------:R-:W2:Y:S02]  /*8d00*/  @!P0 SYNCS.PHASECHK.TRANS64 P0, [R2+URZ+0x40], R5 ;  /* 0x00004005020085a7 */ /* 0x000ea400080010ff */
[----:B--2---:R-:W-:Y:S05]  /*8d10*/  @!P0 BRA `(.L_x_129) ;  /* 0xfffffffc00f08947 */ /* 0x004fea000383ffff */
[----:B------:R-:W-:Y:S05]  /*8d20*/  BRA `(.L_x_26) ;  /* 0xffffff8c00487947 */ /* 0x000fea000383ffff */
.L_x_34:
[----:B-1----:R-:W-:-:S07]  /*8d30*/  MOV R2, UR17 ;  /* 0x0000001100027c02 */ /* 0x002fce0008000f00 */
.L_x_130:
[----:B-1----:R1:W2:Y:S02]  /*8d40*/  SYNCS.PHASECHK.TRANS64.TRYWAIT P0, [R2+URZ+0x40], R5 ;  /* 0x00004005020075a7 */ /* 0x0022a400080011ff */
[----:B--2---:R-:W-:Y:S05]  /*8d50*/  @!P0 NANOSLEEP.SYNCS 0x989680 ;  /* 0x009896800000895d */ /* 0x004fea0003900000 */
[----:B------:R-:W2:Y:S02]  /*8d60*/  @!P0 SYNCS.PHASECHK.TRANS64 P0, [R2+URZ+0x40], R5 ;  /* 0x00004005020085a7 */ /* 0x000ea400080010ff */
[----:B--2---:R-:W-:Y:S05]  /*8d70*/  @!P0 BRA `(.L_x_130) ;  /* 0xfffffffc00f08947 */ /* 0x004fea000383ffff */
[----:B------:R-:W-:Y:S05]  /*8d80*/  BRA `(.L_x_33) ;  /* 0xffffff9000047947 */ /* 0x000fea000383ffff */
.L_x_39:
[----:B-1----:R1:W2:Y:S02]  /*8d90*/  SYNCS.PHASECHK.TRANS64.TRYWAIT P0, [R2+URZ+0xb0], R3 ;  /* 0x0000b003020075a7 */ /* 0x0022a400080011ff */
[----:B--2---:R-:W-:Y:S05]  /*8da0*/  @!P0 NANOSLEEP.SYNCS 0x989680 ;  /* 0x009896800000895d */ /* 0x004fea0003900000 */
[----:B------:R-:W2:Y:S02]  /*8db0*/  @!P0 SYNCS.PHASECHK.TRANS64 P0, [R2+URZ+0xb0], R3 ;  /* 0x0000b003020085a7 */ /* 0x000ea400080010ff */
[----:B--2---:R-:W-:Y:S05]  /*8dc0*/  @!P0 BRA `(.L_x_39) ;  /* 0xfffffffc00f08947 */ /* 0x004fea000383ffff */
[----:B------:R-:W-:Y:S05]  /*8dd0*/  BRA `(.L_x_131) ;  /* 0xffffff9000a87947 */ /* 0x000fea000383ffff */
.L_x_43:
[----:B---3--:R-:W-:-:S07]  /*8de0*/  MOV R0, UR5 ;  /* 0x0000000500007c02 */ /* 0x008fce0008000f00 */
.L_x_132:
[----:B-1----:R1:W2:Y:S02]  /*8df0*/  SYNCS.PHASECHK.TRANS64.TRYWAIT P0, [R0+URZ], R3 ;  /* 0x00000003000075a7 */ /* 0x0022a400080011ff */
[----:B--2---:R-:W-:Y:S05]  /*8e00*/  @!P0 NANOSLEEP.SYNCS 0x989680 ;  /* 0x009896800000895d */ /* 0x004fea0003900000 */
[----:B------:R-:W2:Y:S02]  /*8e10*/  @!P0 SYNCS.PHASECHK.TRANS64 P0, [R0+URZ], R3 ;  /* 0x00000003000085a7 */ /* 0x000ea400080010ff */
[----:B--2---:R-:W-:Y:S05]  /*8e20*/  @!P0 BRA `(.L_x_132) ;  /* 0xfffffffc00f08947 */ /* 0x004fea000383ffff */
[----:B------:R-:W-:Y:S05]  /*8e30*/  BRA `(.L_x_133) ;  /* 0xffffff9800187947 */ /* 0x000fea000383ffff */
.L_x_44:
[----:B---3--:R-:W-:-:S07]  /*8e40*/  MOV R0, UR5 ;  /* 0x0000000500007c02 */ /* 0x008fce0008000f00 */
.L_x_134:
[----:B-1----:R1:W2:Y:S02]  /*8e50*/  SYNCS.PHASECHK.TRANS64.TRYWAIT P0, [R0+URZ], R3 ;  /* 0x00000003000075a7 */ /* 0x0022a400080011ff */
[----:B--2---:R-:W-:Y:S05]  /*8e60*/  @!P0 NANOSLEEP.SYNCS 0x989680 ;  /* 0x009896800000895d */ /* 0x004fea0003900000 */
[----:B------:R-:W2:Y:S02]  /*8e70*/  @!P0 SYNCS.PHASECHK.TRANS64 P0, [R0+URZ], R3 ;  /* 0x00000003000085a7 */ /* 0x000ea400080010ff */
[----:B--2---:R-:W-:Y:S05]  /*8e80*/  @!P0 BRA `(.L_x_134) ;  /* 0xfffffffc00f08947 */ /* 0x004fea000383ffff */
[----:B------:R-:W-:Y:S05]  /*8e90*/  BRA `(.L_x_135) ;  /* 0xffffff9800247947 */ /* 0x000fea000383ffff */
.L_x_45:
[----:B---3--:R-:W-:-:S07]  /*8ea0*/  MOV R0, UR5 ;  /* 0x0000000500007c02 */ /* 0x008fce0008000f00 */
.L_x_136:
[----:B-1----:R1:W2:Y:S02]  /*8eb0*/  SYNCS.PHASECHK.TRANS64.TRYWAIT P0, [R0+URZ], R3 ;  /* 0x00000003000075a7 */ /* 0x0022a400080011ff */
[----:B--2---:R-:W-:Y:S05]  /*8ec0*/  @!P0 NANOSLEEP.SYNCS 0x989680 ;  /* 0x009896800000895d */ /* 0x004fea0003900000 */
[----:B------:R-:W2:Y:S02]  /*8ed0*/  @!P0 SYNCS.PHASECHK.TRANS64 P0, [R0+URZ], R3 ;  /* 0x00000003000085a7 */ /* 0x000ea400080010ff */
[----:B--2---:R-:W-:Y:S05]  /*8ee0*/  @!P0 BRA `(.L_x_136) ;  /* 0xfffffffc00f08947 */ /* 0x004fea000383ffff */
[----:B------:R-:W-:Y:S05]  /*8ef0*/  BRA `(.L_x_137) ;  /* 0xffffff9800307947 */ /* 0x000fea000383ffff */
.L_x_46:
[----:B---3--:R-:W-:-:S07]  /*8f00*/  MOV R0, UR5 ;  /* 0x0000000500007c02 */ /* 0x008fce0008000f00 */
.L_x_138:
[----:B-1----:R1:W2:Y:S02]  /*8f10*/  SYNCS.PHASECHK.TRANS64.TRYWAIT P0, [R0+URZ], R3 ;  /* 0x00000003000075a7 */ /* 0x0022a400080011ff */
[----:B--2---:R-:W-:Y:S05]  /*8f20*/  @!P0 NANOSLEEP.SYNCS 0x989680 ;  /* 0x009896800000895d */ /* 0x004fea0003900000 */
[----:B------:R-:W2:Y:S02]  /*8f30*/  @!P0 SYNCS.PHASECHK.TRANS64 P0, [R0+URZ], R3 ;  /* 0x00000003000085a7 */ /* 0x000ea400080010ff */
[----:B--2---:R-:W-:Y:S05]  /*8f40*/  @!P0 BRA `(.L_x_138) ;  /* 0xfffffffc00f08947 */ /* 0x004fea000383ffff */
[----:B------:R-:W-:Y:S05]  /*8f50*/  BRA `(.L_x_139) ;  /* 0xffffff98003c7947 */ /* 0x000fea000383ffff */
.L_x_47:
[----:B---3--:R-:W-:-:S07]  /*8f60*/  MOV R0, UR5 ;  /* 0x0000000500007c02 */ /* 0x008fce0008000f00 */
.L_x_140:
[----:B-1----:R1:W2:Y:S02]  /*8f70*/  SYNCS.PHASECHK.TRANS64.TRYWAIT P0, [R0+URZ], R3 ;  /* 0x00000003000075a7 */ /* 0x0022a400080011ff */
[----:B--2---:R-:W-:Y:S05]  /*8f80*/  @!P0 NANOSLEEP.SYNCS 0x989680 ;  /* 0x009896800000895d */ /* 0x004fea0003900000 */
[----:B------:R-:W2:Y:S02]  /*8f90*/  @!P0 SYNCS.PHASECHK.TRANS64 P0, [R0+URZ], R3 ;  /* 0x00000003000085a7 */ /* 0x000ea400080010ff */
[----:B--2---:R-:W-:Y:S05]  /*8fa0*/  @!P0 BRA `(.L_x_140) ;  /* 0xfffffffc00f08947 */ /* 0x004fea000383ffff */
[----:B------:R-:W-:Y:S05]  /*8fb0*/  BRA `(.L_x_141) ;  /* 0xffffff9800487947 */ /* 0x000fea000383ffff */
.L_x_48:
[----:B---3--:R-:W-:-:S07]  /*8fc0*/  MOV R0, UR5 ;  /* 0x0000000500007c02 */ /* 0x008fce0008000f00 */
.L_x_142:
[----:B-1----:R1:W2:Y:S02]  /*8fd0*/  SYNCS.PHASECHK.TRANS64.TRYWAIT P0, [R0+URZ], R3 ;  /* 0x00000003000075a7 */ /* 0x0022a400080011ff */
[----:B--2---:R-:W-:Y:S05]  /*8fe0*/  @!P0 NANOSLEEP.SYNCS 0x989680 ;  /* 0x009896800000895d */ /* 0x004fea0003900000 */
[----:B------:R-:W2:Y:S02]  /*8ff0*/  @!P0 SYNCS.PHASECHK.TRANS64 P0, [R0+URZ], R3 ;  /* 0x00000003000085a7 */ /* 0x000ea400080010ff */
[----:B--2---:R-:W-:Y:S05]  /*9000*/  @!P0 BRA `(.L_x_142) ;  /* 0xfffffffc00f08947 */ /* 0x004fea000383ffff */
[----:B------:R-:W-:Y:S05]  /*9010*/  BRA `(.L_x_143) ;  /* 0xffffff9800547947 */ /* 0x000fea000383ffff */
.L_x_49:
[----:B---3--:R-:W-:-:S07]  /*9020*/  MOV R0, UR5 ;  /* 0x0000000500007c02 */ /* 0x008fce0008000f00 */
.L_x_144:
[----:B-1----:R1:W2:Y:S02]  /*9030*/  SYNCS.PHASECHK.TRANS64.TRYWAIT P0, [R0+URZ], R3 ;  /* 0x00000003000075a7 */ /* 0x0022a400080011ff */
[----:B--2---:R-:W-:Y:S05]  /*9040*/  @!P0 NANOSLEEP.SYNCS 0x989680 ;  /* 0x009896800000895d */ /* 0x004fea0003900000 */
[----:B------:R-:W2:Y:S02]  /*9050*/  @!P0 SYNCS.PHASECHK.TRANS64 P0, [R0+URZ], R3 ;  /* 0x00000003000085a7 */ /* 0x000ea400080010ff */
[----:B--2---:R-:W-:Y:S05]  /*9060*/  @!P0 BRA `(.L_x_144) ;  /* 0xfffffffc00f08947 */ /* 0x004fea000383ffff */
[----:B------:R-:W-:Y:S05]  /*9070*/  BRA `(.L_x_145) ;  /* 0xffffff9800607947 */ /* 0x000fea000383ffff */
.L_x_52:
[----:B-1----:R1:W2:Y:S02]  /*9080*/  SYNCS.PHASECHK.TRANS64.TRYWAIT P0, [R0+URZ+0x110], R5 ;  /* 0x00011005000075a7 */ /* 0x0022a400080011ff */
[----:B--2---:R-:W-:Y:S05]  /*9090*/  @!P0 NANOSLEEP.SYNCS 0x989680 ;  /* 0x009896800000895d */ /* 0x004fea0003900000 */
[----:B------:R-:W2:Y:S02]  /*90a0*/  @!P0 SYNCS.PHASECHK.TRANS64 P0, [R0+URZ+0x110], R5 ;  /* 0x00011005000085a7 */ /* 0x000ea400080010ff */
[----:B--2---:R-:W-:Y:S05]  /*90b0*/  @!P0 BRA `(.L_x_52) ;  /* 0xfffffffc00f08947 */ /* 0x004fea000383ffff */
[----:B------:R-:W-:Y:S05]  /*90c0*/  BRA `(.L_x_146) ;  /* 0xffffff9800c07947 */ /* 0x000fea000383ffff */
.L_x_53:
[----:B------:R-:W-:-:S07]  /*90d0*/  MOV R0, UR5 ;  /* 0x0000000500007c02 */ /* 0x000fce0008000f00 */
.L_x_147:
[----:B-1----:R1:W2:Y:S02]  /*90e0*/  SYNCS.PHASECHK.TRANS64.TRYWAIT P0, [R0+URZ+0xc0], R7 ;  /* 0x0000c007000075a7 */ /* 0x0022a400080011ff */
[----:B--2---:R-:W-:Y:S05]  /*90f0*/  @!P0 NANOSLEEP.SYNCS 0x989680 ;  /* 0x009896800000895d */ /* 0x004fea0003900000 */
[----:B------:R-:W2:Y:S02]  /*9100*/  @!P0 SYNCS.PHASECHK.TRANS64 P0, [R0+URZ+0xc0], R7 ;  /* 0x0000c007000085a7 */ /* 0x000ea400080010ff */
[----:B--2---:R-:W-:Y:S05]  /*9110*/  @!P0 BRA `(.L_x_147) ;  /* 0xfffffffc00f08947 */ /* 0x004fea000383ffff */
[----:B------:R-:W-:Y:S05]  /*9120*/  BRA `(.L_x_148) ;  /* 0xffffff9800d07947 */ /* 0x000fea000383ffff */
.L_x_54:
[----:B-1----:R1:W2:Y:S02]  /*9130*/  SYNCS.PHASECHK.TRANS64.TRYWAIT P1, [R0+URZ+0xb0], R5 ;  /* 0x0000b005000075a7 */ /* 0x0022a400080211ff */
[----:B--2---:R-:W-:Y:S05]  /*9140*/  @!P1 NANOSLEEP.SYNCS 0x989680 ;  /* 0x009896800000995d */ /* 0x004fea0003900000 */
[----:B------:R-:W2:Y:S02]  /*9150*/  @!P1 SYNCS.PHASECHK.TRANS64 P1, [R0+URZ+0xb0], R5 ;  /* 0x0000b005000095a7 */ /* 0x000ea400080210ff */
[----:B--2---:R-:W-:Y:S05]  /*9160*/  @!P1 BRA `(.L_x_54) ;  /* 0xfffffffc00f09947 */ /* 0x004fea000383ffff */
[----:B------:R-:W-:Y:S05]  /*9170*/  BRA `(.L_x_149) ;  /* 0xffffff9c00007947 */ /* 0x000fea000383ffff */
.L_x_57:
[----:B------:R-:W-:-:S07]  /*9180*/  MOV R0, UR5 ;  /* 0x0000000500007c02 */ /* 0x000fce0008000f00 */
.L_x_150:
[----:B-1----:R1:W2:Y:S02]  /*9190*/  SYNCS.PHASECHK.TRANS64.TRYWAIT P0, [R0+URZ+0xc0], R3 ;  /* 0x0000c003000075a7 */ /* 0x0022a400080011ff */
[----:B--2---:R-:W-:Y:S05]  /*91a0*/  @!P0 NANOSLEEP.SYNCS 0x989680 ;  /* 0x009896800000895d */ /* 0x004fea0003900000 */
[----:B------:R-:W2:Y:S02]  /*91b0*/  @!P0 SYNCS.PHASECHK.TRANS64 P0, [R0+URZ+0xc0], R3 ;  /* 0x0000c003000085a7 */ /* 0x000ea400080010ff */
[----:B--2---:R-:W-:Y:S05]  /*91c0*/  @!P0 BRA `(.L_x_150) ;  /* 0xfffffffc00f08947 */ /* 0x004fea000383ffff */
[----:B------:R-:W-:Y:S05]  /*91d0*/  BRA `(.L_x_56) ;  /* 0xffffff9c00547947 */ /* 0x000fea000383ffff */
.L_x_66:
[----:B-1----:R-:W-:-:S04]  /*91e0*/  MOV R4, UR6 ;  /* 0x0000000600047c02 */ /* 0x002fc80008000f00 */
[----:B------:R1:W2:Y:S03]  /*91f0*/  SYNCS.PHASECHK.TRANS64.TRYWAIT P0, [R4+URZ+0x8], R5 ;  /* 0x00000805040075a7 */ /* 0x0002a600080011ff */
[----:B--2---:R-:W-:Y:S05]  /*9200*/  @!P0 NANOSLEEP.SYNCS 0x989680 ;  /* 0x009896800000895d */ /* 0x004fea0003900000 */
[----:B------:R-:W2:Y:S02]  /*9210*/  @!P0 SYNCS.PHASECHK.TRANS64 P0, [R4+URZ+0x8], R5 ;  /* 0x00000805040085a7 */ /* 0x000ea400080010ff */
[----:B--2---:R-:W-:Y:S05]  /*9220*/  @!P0 BRA `(.L_x_66) ;  /* 0xfffffffc00ec8947 */ /* 0x004fea000383ffff */
[----:B------:R-:W-:Y:S05]  /*9230*/  BRA `(.L_x_65) ;  /* 0xffffffa000087947 */ /* 0x000fea000383ffff */
.L_x_68:
[----:B------:R-:W-:Y:S01]  /*9240*/  BSSY B0, `(.L_x_151) ;  /* 0x0000006000007945 */ /* 0x000fe20003800000 */
[----:B------:R-:W-:-:S07]  /*9250*/  MOV R15, 0xffffffff ;  /* 0xffffffff000f7802 */ /* 0x000fce0000000f00 */
[----:B-1---5:R-:W-:Y:S05]  /*9260*/  WARPSYNC.COLLECTIVE R15, `(.L_x_152) ;  /* 0x000000000f0c7348 */ /* 0x022fea0003c00000 */
[----:B------:R-:W-:Y:S02]  /*9270*/  ELECT P6, UR79, PT ;  /* 0x00000000004f782f */ /* 0x000fe400038c0000 */
[----:B------:R-:W-:Y:S01]  /*9280*/  MOV R14, UR79 ;  /* 0x0000004f000e7c02 */ /* 0x000fe20008000f00 */
[----:B-1---5:R-:W-:Y:S10]  /*9290*/  ENDCOLLECTIVE ;  /* 0x000000000000791b */ /* 0x022ff40003800000 */
.L_x_152:
[----:B------:R-:W-:Y:S05]  /*92a0*/  BSYNC B0 ;  /* 0x0000000000007941 */ /* 0x000fea0003800000 */
.L_x_151:
[----:B------:R-:W-:Y:S05]  /*92b0*/  BRA `(.L_x_153) ;  /* 0xffffffa000387947 */ /* 0x000fea000383ffff */
.L_x_70:
[----:B-1----:R-:W-:-:S04]  /*92c0*/  MOV R2, UR6 ;  /* 0x0000000600027c02 */ /* 0x002fc80008000f00 */
[----:B------:R1:W2:Y:S03]  /*92d0*/  SYNCS.PHASECHK.TRANS64.TRYWAIT P0, [R2+URZ+0x8], R3 ;  /* 0x00000803020075a7 */ /* 0x0002a600080011ff */
[----:B--2---:R-:W-:Y:S05]  /*92e0*/  @!P0 NANOSLEEP.SYNCS 0x989680 ;  /* 0x009896800000895d */ /* 0x004fea0003900000 */
[----:B------:R-:W2:Y:S02]  /*92f0*/  @!P0 SYNCS.PHASECHK.TRANS64 P0, [R2+URZ+0x8], R3 ;  /* 0x00000803020085a7 */ /* 0x000ea400080010ff */
[----:B--2---:R-:W-:Y:S05]  /*9300*/  @!P0 BRA `(.L_x_70) ;  /* 0xfffffffc00ec8947 */ /* 0x004fea000383ffff */
[----:B------:R-:W-:Y:S05]  /*9310*/  BRA `(.L_x_69) ;  /* 0xffffffa0003c7947 */ /* 0x000fea000383ffff */
.L_x_71:
[----:B-1----:R1:W2:Y:S02]  /*9320*/  SYNCS.PHASECHK.TRANS64.TRYWAIT P0, [R0+URZ+0xb0], R5 ;  /* 0x0000b005000075a7 */ /* 0x0022a400080011ff */
[----:B--2---:R-:W-:Y:S05]  /*9330*/  @!P0 NANOSLEEP.SYNCS 0x989680 ;  /* 0x009896800000895d */ /* 0x004fea0003900000 */
[----:B------:R-:W2:Y:S02]  /*9340*/  @!P0 SYNCS.PHASECHK.TRANS64 P0, [R0+URZ+0xb0], R5 ;  /* 0x0000b005000085a7 */ /* 0x000ea400080010ff */
[----:B--2---:R-:W-:Y:S05]  /*9350*/  @!P0 BRA `(.L_x_71) ;  /* 0xfffffffc00f08947 */ /* 0x004fea000383ffff */
[----:B------:R-:W-:Y:S05]  /*9360*/  BRA `(.L_x_154) ;  /* 0xffffffa400287947 */ /* 0x000fea000383ffff */
.L_x_73:
[----:B------:R-:W-:-:S07]  /*9370*/  MOV R0, UR9 ;  /* 0x0000000900007c02 */ /* 0x000fce0008000f00 */
.L_x_155:
[----:B-1----:R1:W2:Y:S02]  /*9380*/  SYNCS.PHASECHK.TRANS64.TRYWAIT P0, [R0+URZ+0xf0], R5 ;  /* 0x0000f005000075a7 */ /* 0x0022a400080011ff */
[----:B--2---:R-:W-:Y:S05]  /*9390*/  @!P0 NANOSLEEP.SYNCS 0x989680 ;  /* 0x009896800000895d */ /* 0x004fea0003900000 */
[----:B------:R-:W2:Y:S02]  /*93a0*/  @!P0 SYNCS.PHASECHK.TRANS64 P0, [R0+URZ+0xf0], R5 ;  /* 0x0000f005000085a7 */ /* 0x000ea400080010ff */
[----:B--2---:R-:W-:Y:S05]  /*93b0*/  @!P0 BRA `(.L_x_155) ;  /* 0xfffffffc00f08947 */ /* 0x004fea000383ffff */
[----:B------:R-:W-:Y:S05]  /*93c0*/  BRA `(.L_x_156) ;  /* 0xffffffa400747947 */ /* 0x000fea000383ffff */
.L_x_76:
[----:B------:R-:W-:Y:S07]  /*93d0*/  MOV R0, UR8 ;  /* 0x0000000800007c02 */ /* 0x000fee0008000f00 */
.L_x_157:
[----:B-1----:R1:W2:Y:S02]  /*93e0*/  SYNCS.PHASECHK.TRANS64.TRYWAIT P0, [R0+URZ], R5 ;  /* 0x00000005000075a7 */ /* 0x0022a400080011ff */
[----:B--2---:R-:W-:Y:S05]  /*93f0*/  @!P0 NANOSLEEP.SYNCS 0x989680 ;  /* 0x009896800000895d */ /* 0x004fea0003900000 */
[----:B------:R-:W2:Y:S02]  /*9400*/  @!P0 SYNCS.PHASECHK.TRANS64 P0, [R0+URZ], R5 ;  /* 0x00000005000085a7 */ /* 0x000ea400080010ff */
[----:B--2---:R-:W-:Y:S05]  /*9410*/  @!P0 BRA `(.L_x_157) ;  /* 0xfffffffc00f08947 */ /* 0x004fea000383ffff */
[----:B------:R-:W-:Y:S05]  /*9420*/  BRA `(.L_x_75) ;  /* 0xffffffa400887947 */ /* 0x000fea000383ffff */
.L_x_80:
[----:B-1----:R-:W-:-:S07]  /*9430*/  MOV R0, UR8 ;  /* 0x0000000800007c02 */ /* 0x002fce0008000f00 */
.L_x_158:
[----:B-1----:R1:W2:Y:S02]  /*9440*/  SYNCS.PHASECHK.TRANS64.TRYWAIT P0, [R0+URZ], R3 ;  /* 0x00000003000075a7 */ /* 0x0022a400080011ff */
[----:B--2---:R-:W-:Y:S05]  /*9450*/  @!P0 NANOSLEEP.SYNCS 0x989680 ;  /* 0x009896800000895d */ /* 0x004fea0003900000 */
[----:B------:R-:W2:Y:S02]  /*9460*/  @!P0 SYNCS.PHASECHK.TRANS64 P0, [R0+URZ], R3 ;  /* 0x00000003000085a7 */ /* 0x000ea400080010ff */
[----:B--2---:R-:W-:Y:S05]  /*9470*/  @!P0 BRA `(.L_x_158) ;  /* 0xfffffffc00f08947 */ /* 0x004fea000383ffff */
[----:B------:R-:W-:Y:S05]  /*9480*/  BRA `(.L_x_159) ;  /* 0xffffffa8007c7947 */ /* 0x000fea000383ffff */
.L_x_81:
[----:B------:R-:W-:-:S07]  /*9490*/  MOV R0, UR8 ;  /* 0x0000000800007c02 */ /* 0x000fce0008000f00 */
.L_x_160:
[----:B-1----:R1:W2:Y:S02]  /*94a0*/  SYNCS.PHASECHK.TRANS64.TRYWAIT P0, [R0+URZ], R3 ;  /* 0x00000003000075a7 */ /* 0x0022a400080011ff */
[----:B--2---:R-:W-:Y:S05]  /*94b0*/  @!P0 NANOSLEEP.SYNCS 0x989680 ;  /* 0x009896800000895d */ /* 0x004fea0003900000 */
[----:B------:R-:W2:Y:S02]  /*94c0*/  @!P0 SYNCS.PHASECHK.TRANS64 P0, [R0+URZ], R3 ;  /* 0x00000003000085a7 */ /* 0x000ea400080010ff */
[----:B--2---:R-:W-:Y:S05]  /*94d0*/  @!P0 BRA `(.L_x_160) ;  /* 0xfffffffc00f08947 */ /* 0x004fea000383ffff */
[----:B------:R-:W-:Y:S05]  /*94e0*/  BRA `(.L_x_161) ;  /* 0xffffffa800887947 */ /* 0x000fea000383ffff */
.L_x_82:
[----:B------:R-:W-:-:S07]  /*94f0*/  MOV R0, UR8 ;  /* 0x0000000800007c02 */ /* 0x000fce0008000f00 */
.L_x_162:
[----:B-1----:R1:W2:Y:S02]  /*9500*/  SYNCS.PHASECHK.TRANS64.TRYWAIT P0, [R0+URZ], R3 ;  /* 0x00000003000075a7 */ /* 0x0022a400080011ff */
[----:B--2---:R-:W-:Y:S05]  /*9510*/  @!P0 NANOSLEEP.SYNCS 0x989680 ;  /* 0x009896800000895d */ /* 0x004fea0003900000 */
[----:B------:R-:W2:Y:S02]  /*9520*/  @!P0 SYNCS.PHASECHK.TRANS64 P0, [R0+URZ], R3 ;  /* 0x00000003000085a7 */ /* 0x000ea400080010ff */
[----:B--2---:R-:W-:Y:S05]  /*9530*/  @!P0 BRA `(.L_x_162) ;  /* 0xfffffffc00f08947 */ /* 0x004fea000383ffff */
[----:B------:R-:W-:Y:S05]  /*9540*/  BRA `(.L_x_163) ;  /* 0xffffffa800947947 */ /* 0x000fea000383ffff */
.L_x_85:
[----:B------:R-:W-:-:S07]  /*9550*/  MOV R0, UR7 ;  /* 0x0000000700007c02 */ /* 0x000fce0008000f00 */
.L_x_164:
[----:B-1----:R1:W2:Y:S02]  /*9560*/  SYNCS.PHASECHK.TRANS64.TRYWAIT P1, [R0+URZ+0x130], R3 ;  /* 0x00013003000075a7 */ /* 0x0022a400080211ff */
[----:B--2---:R-:W-:Y:S05]  /*9570*/  @!P1 NANOSLEEP.SYNCS 0x989680 ;  /* 0x009896800000995d */ /* 0x004fea0003900000 */
[----:B------:R-:W2:Y:S02]  /*9580*/  @!P1 SYNCS.PHASECHK.TRANS64 P1, [R0+URZ+0x130], R3 ;  /* 0x00013003000095a7 */ /* 0x000ea400080210ff */
[----:B--2---:R-:W-:Y:S05]  /*9590*/  @!P1 BRA `(.L_x_164) ;  /* 0xfffffffc00f09947 */ /* 0x004fea000383ffff */
[----:B------:R-:W-:Y:S05]  /*95a0*/  BRA `(.L_x_165) ;  /* 0xffffffa800e07947 */ /* 0x000fea000383ffff */
.L_x_90:
[----:B--2---:R2:W4:Y:S02]  /*95b0*/  SYNCS.PHASECHK.TRANS64.TRYWAIT P0, [R0+URZ+0xb0], R3 ;  /* 0x0000b003000075a7 */ /* 0x00452400080011ff */
[----:B----4-:R-:W-:Y:S05]  /*95c0*/  @!P0 NANOSLEEP.SYNCS 0x989680 ;  /* 0x009896800000895d */ /* 0x010fea0003900000 */
[----:B------:R-:W4:Y:S02]  /*95d0*/  @!P0 SYNCS.PHASECHK.TRANS64 P0, [R0+URZ+0xb0], R3 ;  /* 0x0000b003000085a7 */ /* 0x000f2400080010ff */
[----:B----4-:R-:W-:Y:S05]  /*95e0*/  @!P0 BRA `(.L_x_90) ;  /* 0xfffffffc00f08947 */ /* 0x010fea000383ffff */
[----:B------:R-:W-:Y:S05]  /*95f0*/  BRA `(.L_x_166) ;  /* 0xffffffac00ec7947 */ /* 0x000fea000383ffff */
.L_x_93:
[----:B------:R-:W-:Y:S07]  /*9600*/  MOV R0, UR6 ;  /* 0x0000000600007c02 */ /* 0x000fee0008000f00 */
.L_x_167:
[----:B--2---:R2:W4:Y:S02]  /*9610*/  SYNCS.PHASECHK.TRANS64.TRYWAIT P0, [R0+URZ+0xa8], R3 ;  /* 0x0000a803000075a7 */ /* 0x00452400080011ff */
[----:B----4-:R-:W-:Y:S05]  /*9620*/  @!P0 NANOSLEEP.SYNCS 0x989680 ;  /* 0x009896800000895d */ /* 0x010fea0003900000 */
[----:B------:R-:W4:Y:S02]  /*9630*/  @!P0 SYNCS.PHASECHK.TRANS64 P0, [R0+URZ+0xa8], R3 ;  /* 0x0000a803000085a7 */ /* 0x000f2400080010ff */
[----:B----4-:R-:W-:Y:S05]  /*9640*/  @!P0 BRA `(.L_x_167) ;  /* 0xfffffffc00f08947 */ /* 0x010fea000383ffff */
[----:B------:R-:W-:Y:S05]  /*9650*/  BRA `(.L_x_92) ;  /* 0xffffffb000cc7947 */ /* 0x000fea000383ffff */
.L_x_96:
[----:B--2---:R-:W-:Y:S07]  /*9660*/  MOV R3, UR6 ;  /* 0x0000000600037c02 */ /* 0x004fee0008000f00 */
.L_x_168:
[----:B-1----:R1:W2:Y:S02]  /*9670*/  SYNCS.PHASECHK.TRANS64.TRYWAIT P0, [R3+URZ+0x90], R12 ;  /* 0x0000900c030075a7 */ /* 0x0022a400080011ff */
[----:B--2---:R-:W-:Y:S05]  /*9680*/  @!P0 NANOSLEEP.SYNCS 0x989680 ;  /* 0x009896800000895d */ /* 0x004fea0003900000 */
[----:B------:R-:W2:Y:S02]  /*9690*/  @!P0 SYNCS.PHASECHK.TRANS64 P0, [R3+URZ+0x90], R12 ;  /* 0x0000900c030085a7 */ /* 0x000ea400080010ff */
[----:B--2---:R-:W-:Y:S05]  /*96a0*/  @!P0 BRA `(.L_x_168) ;  /* 0xfffffffc00f08947 */ /* 0x004fea000383ffff */
[----:B------:R-:W-:Y:S05]  /*96b0*/  BRA `(.L_x_169) ;  /* 0xffffffb400447947 */ /* 0x000fea000383ffff */
.L_x_97:
[----:B------:R-:W-:Y:S07]  /*96c0*/  MOV R3, UR6 ;  /* 0x0000000600037c02 */ /* 0x000fee0008000f00 */
.L_x_170:
[----:B-1----:R1:W2:Y:S02]  /*96d0*/  SYNCS.PHASECHK.TRANS64.TRYWAIT P0, [R3+URZ+0x98], R12 ;  /* 0x0000980c030075a7 */ /* 0x0022a400080011ff */
[----:B--2---:R-:W-:Y:S05]  /*96e0*/  @!P0 NANOSLEEP.SYNCS 0x989680 ;  /* 0x009896800000895d */ /* 0x004fea0003900000 */
[----:B------:R-:W2:Y:S02]  /*96f0*/  @!P0 SYNCS.PHASECHK.TRANS64 P0, [R3+URZ+0x98], R12 ;  /* 0x0000980c030085a7 */ /* 0x000ea400080010ff */
[----:B--2---:R-:W-:Y:S05]  /*9700*/  @!P0 BRA `(.L_x_170) ;  /* 0xfffffffc00f08947 */ /* 0x004fea000383ffff */
[----:B------:R-:W-:Y:S05]  /*9710*/  BRA `(.L_x_171) ;  /* 0xffffffb400c47947 */ /* 0x000fea000383ffff */
.L_x_99:
[----:B------:R-:W-:-:S07]  /*9720*/  MOV R0, UR6 ;  /* 0x0000000600007c02 */ /* 0x000fce0008000f00 */
.L_x_172:
[----:B-1----:R1:W4:Y:S02]  /*9730*/  SYNCS.PHASECHK.TRANS64.TRYWAIT P0, [R0+URZ+0x90], R3 ;  /* 0x00009003000075a7 */ /* 0x00232400080011ff */
[----:B----4-:R-:W-:Y:S05]  /*9740*/  @!P0 NANOSLEEP.SYNCS 0x989680 ;  /* 0x009896800000895d */ /* 0x010fea0003900000 */
[----:B------:R-:W4:Y:S02]  /*9750*/  @!P0 SYNCS.PHASECHK.TRANS64 P0, [R0+URZ+0x90], R3 ;  /* 0x00009003000085a7 */ /* 0x000f2400080010ff */
[----:B----4-:R-:W-:Y:S05]  /*9760*/  @!P0 BRA `(.L_x_172) ;  /* 0xfffffffc00f08947 */ /* 0x010fea000383ffff */
[----:B------:R-:W-:Y:S05]  /*9770*/  BRA `(.L_x_173) ;  /* 0xffffffb800347947 */ /* 0x000fea000383ffff */
.L_x_101:
[----:B--2---:R2:W3:Y:S02]  /*9780*/  SYNCS.PHASECHK.TRANS64.TRYWAIT P0, [R0+URZ+0xb0], R3 ;  /* 0x0000b003000075a7 */ /* 0x0044e400080011ff */
[----:B---3--:R-:W-:Y:S05]  /*9790*/  @!P0 NANOSLEEP.SYNCS 0x989680 ;  /* 0x009896800000895d */ /* 0x008fea0003900000 */
[----:B------:R-:W3:Y:S02]  /*97a0*/  @!P0 SYNCS.PHASECHK.TRANS64 P0, [R0+URZ+0xb0], R3 ;  /* 0x0000b003000085a7 */ /* 0x000ee400080010ff */
[----:B---3--:R-:W-:Y:S05]  /*97b0*/  @!P0 BRA `(.L_x_101) ;  /* 0xfffffffc00f08947 */ /* 0x008fea000383ffff */
[----:B------:R-:W-:Y:S05]  /*97c0*/  BRA `(.L_x_174) ;  /* 0xffffffb800fc7947 */ /* 0x000fea000383ffff */
.L_x_112:
[----:B-1----:R1:W3:Y:S02]  /*97d0*/  SYNCS.PHASECHK.TRANS64.TRYWAIT P1, [R3+URZ+0x80], R0 ;  /* 0x00008000030075a7 */ /* 0x0022e400080211ff */
[----:B---3--:R-:W-:Y:S05]  /*97e0*/  @!P1 NANOSLEEP.SYNCS 0x989680 ;  /* 0x009896800000995d */ /* 0x008fea0003900000 */
[----:B------:R-:W3:Y:S02]  /*97f0*/  @!P1 SYNCS.PHASECHK.TRANS64 P1, [R3+URZ+0x80], R0 ;  /* 0x00008000030095a7 */ /* 0x000ee400080210ff */
[----:B---3--:R-:W-:Y:S05]  /*9800*/  @!P1 BRA `(.L_x_112) ;  /* 0xfffffffc00f09947 */ /* 0x008fea000383ffff */
[----:B------:R-:W-:Y:S05]  /*9810*/  BRA `(.L_x_111) ;  /* 0xffffffc800207947 */ /* 0x000fea000383ffff */
.L_x_114:
[----:B-1----:R1:W4:Y:S02]  /*9820*/  SYNCS.PHASECHK.TRANS64.TRYWAIT P0, [R195+URZ+0xd0], R2 ;  /* 0x0000d002c30075a7 */ /* 0x00232400080011ff */
[----:B----4-:R-:W-:Y:S05]  /*9830*/  @!P0 NANOSLEEP.SYNCS 0x989680 ;  /* 0x009896800000895d */ /* 0x010fea0003900000 */
[----:B------:R-:W4:Y:S02]  /*9840*/  @!P0 SYNCS.PHASECHK.TRANS64 P0, [R195+URZ+0xd0], R2 ;  /* 0x0000d002c30085a7 */ /* 0x000f2400080010ff */
[----:B----4-:R-:W-:Y:S05]  /*9850*/  @!P0 BRA `(.L_x_114) ;  /* 0xfffffffc00f08947 */ /* 0x010fea000383ffff */
[----:B------:R-:W-:Y:S05]  /*9860*/  BRA `(.L_x_113) ;  /* 0xffffffc8007c7947 */ /* 0x000fea000383ffff */
.L_x_123:
[----:B--2---:R2:W3:Y:S02]  /*9870*/  SYNCS.PHASECHK.TRANS64.TRYWAIT P0, [R216+URZ+0x80], R3 ;  /* 0x00008003d80075a7 */ /* 0x0044e400080011ff */
[----:B---3--:R-:W-:Y:S05]  /*9880*/  @!P0 NANOSLEEP.SYNCS 0x989680 ;  /* 0x009896800000895d */ /* 0x008fea0003900000 */
[----:B------:R-:W3:Y:S02]  /*9890*/  @!P0 SYNCS.PHASECHK.TRANS64 P0, [R216+URZ+0x80], R3 ;  /* 0x00008003d80085a7 */ /* 0x000ee400080010ff */
[----:B---3--:R-:W-:Y:S05]  /*98a0*/  @!P0 BRA `(.L_x_123) ;  /* 0xfffffffc00f08947 */ /* 0x008fea000383ffff */
[----:B------:R-:W-:Y:S05]  /*98b0*/  BRA `(.L_x_122) ;  /* 0xffffffdc00887947 */ /* 0x000fea000383ffff */
        .weak           $__internal_0_$__cuda_sm10x_tcgen05_guardrail_trap_col_being_dealloced_not_returned_by_alloc
        .type           $__internal_0_$__cuda_sm10x_tcgen05_guardrail_trap_col_being_dealloced_not_returned_by_alloc,@function
        .size           $__internal_0_$__cuda_sm10x_tcgen05_guardrail_trap_col_being_dealloced_not_returned_by_alloc,($__internal_1_$__cuda_sm10x_tcgen05_guardrail_trap_phase_invalid_during_alloc - $__internal_0_$__cuda_sm10x_tcgen05_guardrail_trap_col_being_dealloced_not_returned_by_alloc)
$__internal_0_$__cuda_sm10x_tcgen05_guardrail_trap_col_being_dealloced_not_returned_by_alloc:
[----:B------:R-:W-:Y:S05]  /*98c0*/  BPT.TRAP 0x1 ;  /* 0x000000040000795c */ /* 0x000fea0000300000 */
[----:B------:R-:W-:-:S04]  /*98d0*/  HFMA2 R3, -RZ, RZ, 0, 0 ;  /* 0x00000000ff037431 */ /* 0x000fc800000001ff */
[----:B------:R-:W-:Y:S05]  /*98e0*/  RET.REL.NODEC R2 `(_ZN7cutlass13device_kernelINS_4gemm6kernel13GemmUniversalIN4cute5tupleIJiiiiEEENS1_10collective13CollectiveMmaINS1_35MainloopSm100TmaUmmaWarpSpecializedILi8ELi2ELi4ENS5_IJNS4_1CILi2EEENSA_ILi1EEESC_EEEEENS5_IJNSA_ILi256EEENSA_ILi128EEESG_EEENS_12float_e4m3_tENS5_IJlSC_lEEESI_SJ_NS4_8TiledMMAINS4_8MMA_AtomIJNS4_10MMA_TraitsINS4_25SM100_MMA_F8F6F4_2x1SM_SSEJSI_SI_fSF_SG_NS4_17integral_constantINS4_4UMMA5MajorELSQ_0EEESR_NSO_INSP_7ScaleInELSS_0EEEST_EEEEEENS4_6LayoutINS5_IJSC_SC_SC_EEENS5_IJNSA_ILi0EEESY_SY_EEEEENS5_IJNS4_10UnderscoreES11_S11_EEEEENS4_18SM100_TMA_2SM_LOADENS4_14ComposedLayoutINS4_7SwizzleILi3ELi4ELi3EEENS4_18smem_ptr_flag_bitsILi8EEENSW_INS5_IJNSA_ILi8EEESG_EEENS5_IJSG_SC_EEEEEEEvNS4_8identityES14_S1E_vS1F_EENS_8epilogue10collective18CollectiveEpilogueINS1H_23Sm100TmaWarpSpecializedILi2ELi2ELi64ELb0ELb0EEEJNS5_IJSG_SG_SG_EEENS5_IJNSW_ISG_SC_EENSW_INSA_ILi64EEESC_EEEEESI_SJ_SI_SJ_NS1H_6fusion15FusionCallbacksIS1L_NS1R_17LinearCombinationISI_fSI_fLNS_15FloatRoundStyleE2EEES1M_S1Q_JEEENS4_5SM1004TMEM4LOAD26SM100_TMEM_LOAD_32dp32b64xENS4_13SM90_TMA_LOADENS15_INS16_ILi2ELi4ELi3EEES19_NSW_INS5_IJS1A_S1O_EEENS5_IJS1O_SC_EEEEEEENS4_39AutoVectorizingCopyWithAssumedAlignmentILi128EEENS4_14SM90_TMA_STOREES26_S28_S28_EEEvvEEEEvNT_6ParamsE) ;  /* 0xffffff6402c47950 */ /* 0x000fea0003c3ffff */
        .weak           $__internal_1_$__cuda_sm10x_tcgen05_guardrail_trap_phase_invalid_during_alloc
        .type           $__internal_1_$__cuda_sm10x_tcgen05_guardrail_trap_phase_invalid_during_alloc,@function
        .size           $__internal_1_$__cuda_sm10x_tcgen05_guardrail_trap_phase_invalid_during_alloc,($__internal_2_$__cuda_sm10x_tcgen05_guardrail_trap_unallocated_columns_being_dealloced - $__internal_1_$__cuda_sm10x_tcgen05_guardrail_trap_phase_invalid_during_alloc)
$__internal_1_$__cuda_sm10x_tcgen05_guardrail_trap_phase_invalid_during_alloc:
[----:B------:R-:W-:Y:S05]  /*98f0*/  BPT.TRAP 0x1 ;  /* 0x000000040000795c */ /* 0x000fea0000300000 */
[----:B------:R-:W-:-:S04]  /*9900*/  MOV R3, 0x0 ;  /* 0x0000000000037802 */ /* 0x000fc80000000f00 */
[----:B------:R-:W-:Y:S05]  /*9910*/  RET.REL.NODEC R2 `(_ZN7cutlass13device_kernelINS_4gemm6kernel13GemmUniversalIN4cute5tupleIJiiiiEEENS1_10collective13CollectiveMmaINS1_35MainloopSm100TmaUmmaWarpSpecializedILi8ELi2ELi4ENS5_IJNS4_1CILi2EEENSA_ILi1EEESC_EEEEENS5_IJNSA_ILi256EEENSA_ILi128EEESG_EEENS_12float_e4m3_tENS5_IJlSC_lEEESI_SJ_NS4_8TiledMMAINS4_8MMA_AtomIJNS4_10MMA_TraitsINS4_25SM100_MMA_F8F6F4_2x1SM_SSEJSI_SI_fSF_SG_NS4_17integral_constantINS4_4UMMA5MajorELSQ_0EEESR_NSO_INSP_7ScaleInELSS_0EEEST_EEEEEENS4_6LayoutINS5_IJSC_SC_SC_EEENS5_IJNSA_ILi0EEESY_SY_EEEEENS5_IJNS4_10UnderscoreES11_S11_EEEEENS4_18SM100_TMA_2SM_LOADENS4_14ComposedLayoutINS4_7SwizzleILi3ELi4ELi3EEENS4_18smem_ptr_flag_bitsILi8EEENSW_INS5_IJNSA_ILi8EEESG_EEENS5_IJSG_SC_EEEEEEEvNS4_8identityES14_S1E_vS1F_EENS_8epilogue10collective18CollectiveEpilogueINS1H_23Sm100TmaWarpSpecializedILi2ELi2ELi64ELb0ELb0EEEJNS5_IJSG_SG_SG_EEENS5_IJNSW_ISG_SC_EENSW_INSA_ILi64EEESC_EEEEESI_SJ_SI_SJ_NS1H_6fusion15FusionCallbacksIS1L_NS1R_17LinearCombinationISI_fSI_fLNS_15FloatRoundStyleE2EEES1M_S1Q_JEEENS4_5SM1004TMEM4LOAD26SM100_TMEM_LOAD_32dp32b64xENS4_13SM90_TMA_LOADENS15_INS16_ILi2ELi4ELi3EEES19_NSW_INS5_IJS1A_S1O_EEENS5_IJS1O_SC_EEEEEEENS4_39AutoVectorizingCopyWithAssumedAlignmentILi128EEENS4_14SM90_TMA_STOREES26_S28_S28_EEEvvEEEEvNT_6ParamsE) ;  /* 0xffffff6402b87950 */ /* 0x000fea0003c3ffff */
        .weak           $__internal_2_$__cuda_sm10x_tcgen05_guardrail_trap_unallocated_columns_being_dealloced
        .type           $__internal_2_$__cuda_sm10x_tcgen05_guardrail_trap_unallocated_columns_being_dealloced,@function
        .size           $__internal_2_$__cuda_sm10x_tcgen05_guardrail_trap_unallocated_columns_being_dealloced,(.L_x_176 - $__internal_2_$__cuda_sm10x_tcgen05_guardrail_trap_unallocated_columns_being_dealloced)
$__internal_2_$__cuda_sm10x_tcgen05_guardrail_trap_unallocated_columns_being_dealloced:
[----:B------:R-:W-:Y:S05]  /*9920*/  BPT.TRAP 0x1 ;  /* 0x000000040000795c */ /* 0x000fea0000300000 */
[----:B------:R-:W-:-:S04]  /*9930*/  HFMA2 R3, -RZ, RZ, 0, 0 ;  /* 0x00000000ff037431 */ /* 0x000fc800000001ff */
[----:B------:R-:W-:Y:S05]  /*9940*/  RET.REL.NODEC R2 `(_ZN7cutlass13device_kernelINS_4gemm6kernel13GemmUniversalIN4cute5tupleIJiiiiEEENS1_10collective13CollectiveMmaINS1_35MainloopSm100TmaUmmaWarpSpecializedILi8ELi2ELi4ENS5_IJNS4_1CILi2EEENSA_ILi1EEESC_EEEEENS5_IJNSA_ILi256EEENSA_ILi128EEESG_EEENS_12float_e4m3_tENS5_IJlSC_lEEESI_SJ_NS4_8TiledMMAINS4_8MMA_AtomIJNS4_10MMA_TraitsINS4_25SM100_MMA_F8F6F4_2x1SM_SSEJSI_SI_fSF_SG_NS4_17integral_constantINS4_4UMMA5MajorELSQ_0EEESR_NSO_INSP_7ScaleInELSS_0EEEST_EEEEEENS4_6LayoutINS5_IJSC_SC_SC_EEENS5_IJNSA_ILi0EEESY_SY_EEEEENS5_IJNS4_10UnderscoreES11_S11_EEEEENS4_18SM100_TMA_2SM_LOADENS4_14ComposedLayoutINS4_7SwizzleILi3ELi4ELi3EEENS4_18smem_ptr_flag_bitsILi8EEENSW_INS5_IJNSA_ILi8EEESG_EEENS5_IJSG_SC_EEEEEEEvNS4_8identityES14_S1E_vS1F_EENS_8epilogue10collective18CollectiveEpilogueINS1H_23Sm100TmaWarpSpecializedILi2ELi2ELi64ELb0ELb0EEEJNS5_IJSG_SG_SG_EEENS5_IJNSW_ISG_SC_EENSW_INSA_ILi64EEESC_EEEEESI_SJ_SI_SJ_NS1H_6fusion15FusionCallbacksIS1L_NS1R_17LinearCombinationISI_fSI_fLNS_15FloatRoundStyleE2EEES1M_S1Q_JEEENS4_5SM1004TMEM4LOAD26SM100_TMEM_LOAD_32dp32b64xENS4_13SM90_TMA_LOADENS15_INS16_ILi2ELi4ELi3EEES19_NSW_INS5_IJS1A_S1O_EEENS5_IJS1O_SC_EEEEEEENS4_39AutoVectorizingCopyWithAssumedAlignmentILi128EEENS4_14SM90_TMA_STOREES26_S28_S28_EEEvvEEEEvNT_6ParamsE) ;  /* 0xffffff6402ac7950 */ /* 0x000fea0003c3ffff */
.L_x_175:
[----:B------:R-:W-:-:S00]  /*9950*/  BRA `(.L_x_175) ;  /* 0xfffffffc00fc7947 */ /* 0x000fc0000383ffff */
[----:B------:R-:W-:-:S00]  /*9960*/  NOP ;  /* 0x0000000000007918 */ /* 0x000fc00000000000 */
        /* <DEDUP_REMOVED lines=9> */
.L_x_176:


//--------------------- .nv.global.init           --------------------------
	.section	.nv.global.init,"aw",@progbits
.nv.global.init:
	.type		$str$27,@object
	.size		$str$27,($str$28 - $str$27)
$str$27:
        /*0000*/ 	.byte	0x28, 0x61, 0x64, 0x64, 0x72, 0x65, 0x73, 0x73, 0x20, 0x26, 0x20, 0x6d, 0x61, 0x73, 0x6b, 0x29
        /*0010*/ 	.byte	0x20, 0x3d, 0x3d, 0x20, 0x30, 0x00
	.type		$str$28,@object
	.size		$str$28,($str$26 - $str$28)
$str$28:
        /*0016*/ 	.byte	0x2f, 0x74, 0x6d, 0x70, 0x2f, 0x63, 0x75, 0x74, 0x6c, 0x61, 0x73, 0x73, 0x5f, 0x73, 0x77, 0x65
        /*0026*/ 	.byte	0x65, 0x70, 0x5f, 0x73, 0x72, 0x63, 0x2f, 0x69, 0x6e, 0x63, 0x6c, 0x75, 0x64, 0x65, 0x2f, 0x63
        /*0036*/ 	.byte	0x75, 0x74, 0x65, 0x2f, 0x70, 0x6f, 0x69, 0x6e, 0x74, 0x65, 0x72, 0x5f, 0x66, 0x6c, 0x61, 0x67
        /*0046*/ 	.byte	0x67, 0x65, 0x64, 0x2e, 0x68, 0x70, 0x70, 0x00
	.type		$str$26,@object
	.size		$str$26,($str$25 - $str$26)
$str$26:
        /*004e*/ 	.byte	0x2f, 0x74, 0x6d, 0x70, 0x2f, 0x63, 0x75, 0x74, 0x6c, 0x61, 0x73, 0x73, 0x5f, 0x73, 0x77, 0x65
        /*005e*/ 	.byte	0x65, 0x70, 0x5f, 0x73, 0x72, 0x63, 0x2f, 0x69, 0x6e, 0x63, 0x6c, 0x75, 0x64, 0x65, 0x2f, 0x63
        /*006e*/ 	.byte	0x75, 0x74, 0x65, 0x2f, 0x61, 0x74, 0x6f, 0x6d, 0x2f, 0x63, 0x6f, 0x70, 0x79, 0x5f, 0x74, 0x72
        /*007e*/ 	.byte	0x61, 0x69, 0x74, 0x73, 0x5f, 0x73, 0x6d, 0x31, 0x30, 0x30, 0x2e, 0x68, 0x70, 0x70, 0x00
	.type		$str$25,@object
	.size		$str$25,(__unnamed_1 - $str$25)
$str$25:
        /*008d*/ 	.byte	0x28, 0x28, 0x75, 0x69, 0x6e, 0x74, 0x33, 0x32, 0x5f, 0x74, 0x28, 0x74, 0x68, 0x72, 0x65, 0x61
        /*009d*/ 	.byte	0x64, 0x49, 0x64, 0x78, 0x2e, 0x78, 0x29, 0x20, 0x2f, 0x20, 0x33, 0x32, 0x29, 0x20, 0x25, 0x20
        /*00ad*/ 	.byte	0x34, 0x29, 0x20, 0x3d, 0x3d, 0x20, 0x28, 0x28, 0x28, 0x74, 0x6d, 0x65, 0x6d, 0x5f, 0x61, 0x64
        /*00bd*/ 	.byte	0x64, 0x72, 0x20, 0x3e, 0x3e, 0x20, 0x31, 0x36, 0x29, 0x20, 0x2f, 0x20, 0x33, 0x32, 0x29, 0x20
        /*00cd*/ 	.byte	0x25, 0x20, 0x34, 0x29, 0x00
	.type		__unnamed_1,@object
	.size		__unnamed_1,(__unnamed_2 - __unnamed_1)
__unnamed_1:
        /*00d2*/ 	.byte	0x61, 0x75, 0x74, 0x6f, 0x20, 0x63, 0x75, 0x74, 0x65, 0x3a, 0x3a, 0x61, 0x73, 0x5f, 0x70, 0x6f
        /* <DEDUP_REMOVED lines=24> */
        /*0262*/ 	.byte	0x43, 0x3c, 0x38, 0x31, 0x39, 0x32, 0x3e, 0x3e, 0x3e, 0x3e, 0x5d, 0x00
	.type		__unnamed_2,@object
	.size		__unnamed_2,(.L_2 - __unnamed_2)
__unnamed_2:
        /* <DEDUP_REMOVED lines=42> */
        /*050e*/ 	.byte	0x3e, 0x3e, 0x3e, 0x3e, 0x5d, 0x00
.L_2:


//--------------------- .nv.shared._ZN7cutlass13device_kernelINS_4gemm6kernel13GemmUniversalIN4cute5tupleIJiiiiEEENS1_10collective13CollectiveMmaINS1_35MainloopSm100TmaUmmaWarpSpecializedILi8ELi2ELi4ENS5_IJNS4_1CILi2EEENSA_ILi1EEESC_EEEEENS5_IJNSA_ILi256EEENSA_ILi128EEESG_EEENS_12float_e4m3_tENS5_IJlSC_lEEESI_SJ_NS4_8TiledMMAINS4_8MMA_AtomIJNS4_10MMA_TraitsINS4_25SM100_MMA_F8F6F4_2x1SM_SSEJSI_SI_fSF_SG_NS4_17integral_constantINS4_4UMMA5MajorELSQ_0EEESR_NSO_INSP_7ScaleInELSS_0EEEST_EEEEEENS4_6LayoutINS5_IJSC_SC_SC_EEENS5_IJNSA_ILi0EEESY_SY_EEEEENS5_IJNS4_10UnderscoreES11_S11_EEEEENS4_18SM100_TMA_2SM_LOADENS4_14ComposedLayoutINS4_7SwizzleILi3ELi4ELi3EEENS4_18smem_ptr_flag_bitsILi8EEENSW_INS5_IJNSA_ILi8EEESG_EEENS5_IJSG_SC_EEEEEEEvNS4_8identityES14_S1E_vS1F_EENS_8epilogue10collective18CollectiveEpilogueINS1H_23Sm100TmaWarpSpecializedILi2ELi2ELi64ELb0ELb0EEEJNS5_IJSG_SG_SG_EEENS5_IJNSW_ISG_SC_EENSW_INSA_ILi64EEESC_EEEEESI_SJ_SI_SJ_NS1H_6fusion15FusionCallbacksIS1L_NS1R_17LinearCombinationISI_fSI_fLNS_15FloatRoundStyleE2EEES1M_S1Q_JEEENS4_5SM1004TMEM4LOAD26SM100_TMEM_LOAD_32dp32b64xENS4_13SM90_TMA_LOADENS15_INS16_ILi2ELi4ELi3EEES19_NSW_INS5_IJS1A_S1O_EEENS5_IJS1O_SC_EEEEEEENS4_39AutoVectorizingCopyWithAssumedAlignmentILi128EEENS4_14SM90_TMA_STOREES26_S28_S28_EEEvvEEEEvNT_6ParamsE --------------------------
	.section	.nv.shared._ZN7cutlass13device_kernelINS_4gemm6kernel13GemmUniversalIN4cute5tupleIJiiiiEEENS1_10collective13CollectiveMmaINS1_35MainloopSm100TmaUmmaWarpSpecializedILi8ELi2ELi4ENS5_IJNS4_1CILi2EEENSA_ILi1EEESC_EEEEENS5_IJNSA_ILi256EEENSA_ILi128EEESG_EEENS_12float_e4m3_tENS5_IJlSC_lEEESI_SJ_NS4_8TiledMMAINS4_8MMA_AtomIJNS4_10MMA_TraitsINS4_25SM100_MMA_F8F6F4_2x1SM_SSEJSI_SI_fSF_SG_NS4_17integral_constantINS4_4UMMA5MajorELSQ_0EEESR_NSO_INSP_7ScaleInELSS_0EEEST_EEEEEENS4_6LayoutINS5_IJSC_SC_SC_EEENS5_IJNSA_ILi0EEESY_SY_EEEEENS5_IJNS4_10UnderscoreES11_S11_EEEEENS4_18SM100_TMA_2SM_LOADENS4_14ComposedLayoutINS4_7SwizzleILi3ELi4ELi3EEENS4_18smem_ptr_flag_bitsILi8EEENSW_INS5_IJNSA_ILi8EEESG_EEENS5_IJSG_SC_EEEEEEEvNS4_8identityES14_S1E_vS1F_EENS_8epilogue10collective18CollectiveEpilogueINS1H_23Sm100TmaWarpSpecializedILi2ELi2ELi64ELb0ELb0EEEJNS5_IJSG_SG_SG_EEENS5_IJNSW_ISG_SC_EENSW_INSA_ILi64EEESC_EEEEESI_SJ_SI_SJ_NS1H_6fusion15FusionCallbacksIS1L_NS1R_17LinearCombinationISI_fSI_fLNS_15FloatRoundStyleE2EEES1M_S1Q_JEEENS4_5SM1004TMEM4LOAD26SM100_TMEM_LOAD_32dp32b64xENS4_13SM90_TMA_LOADENS15_INS16_ILi2ELi4ELi3EEES19_NSW_INS5_IJS1A_S1O_EEENS5_IJS1O_SC_EEEEEEENS4_39AutoVectorizingCopyWithAssumedAlignmentILi128EEENS4_14SM90_TMA_STOREES26_S28_S28_EEEvvEEEEvNT_6ParamsE,"aw",@nobits
	.sectionflags	@""
	.align	16
	.zero		1024


//--------------------- .nv.shared.reserved.0     --------------------------
	.section	.nv.shared.reserved.0,"aw",@nobits
	.weak		__nv_reservedSMEM_offset_0_alias
	.size		__nv_reservedSMEM_offset_0_alias, 0, 64
	.other		__nv_reservedSMEM_offset_0_alias,@"STO_CUDA_RESERVED_SHARED STV_DEFAULT"
__nv_reservedSMEM_offset_0_alias:
	.zero		0
.nv.shared.reserved.0:
	.zero		64
	.weak		__nv_reservedSMEM_tcgen05_partition
	.type		__nv_reservedSMEM_tcgen05_partition,@object
	.size		__nv_reservedSMEM_tcgen05_partition,(.L_0 - __nv_reservedSMEM_tcgen05_partition)
__nv_reservedSMEM_tcgen05_partition:
	.zero		32
.L_0:


//--------------------- .nv.global                --------------------------
	.section	.nv.global,"aw",@nobits
.nv.global:
	.type		_ZN40_INTERNAL_0c203144_4_k_cu_b0873948_274824cute1_E,@object
	.size		_ZN40_INTERNAL_0c203144_4_k_cu_b0873948_274824cute1_E,(_ZN40_INTERNAL_0c203144_4_k_cu_b0873948_274824cuda3std3__45__cpo6cbeginE - _ZN40_INTERNAL_0c203144_4_k_cu_b0873948_274824cute1_E)
_ZN40_INTERNAL_0c203144_4_k_cu_b0873948_274824cute1_E:
	.zero		1
	.type		_ZN40_INTERNAL_0c203144_4_k_cu_b0873948_274824cuda3std3__45__cpo6cbeginE,@object
	.size		_ZN40_INTERNAL_0c203144_4_k_cu_b0873948_274824cuda3std3__45__cpo6cbeginE,(_ZN40_INTERNAL_0c203144_4_k_cu_b0873948_274824cuda3std3__48in_placeE - _ZN40_INTERNAL_0c203144_4_k_cu_b0873948_274824cuda3std3__45__cpo6cbeginE)
_ZN40_INTERNAL_0c203144_4_k_cu_b0873948_274824cuda3std3__45__cpo6cbeginE:
	.zero		1
	.type		_ZN40_INTERNAL_0c203144_4_k_cu_b0873948_274824cuda3std3__48in_placeE,@object
	.size		_ZN40_INTERNAL_0c203144_4_k_cu_b0873948_274824cuda3std3__48in_placeE,(_ZN40_INTERNAL_0c203144_4_k_cu_b0873948_274824cuda3std6ranges3__45__cpo9iter_moveE - _ZN40_INTERNAL_0c203144_4_k_cu_b0873948_274824cuda3std3__48in_placeE)
_ZN40_INTERNAL_0c203144_4_k_cu_b0873948_274824cuda3std3__48in_placeE:
	.zero		1
	.type		_ZN40_INTERNAL_0c203144_4_k_cu_b0873948_274824cuda3std6ranges3__45__cpo9iter_moveE,@object
	.size		_ZN40_INTERNAL_0c203144_4_k_cu_b0873948_274824cuda3std6ranges3__45__cpo9iter_moveE,(_ZN40_INTERNAL_0c203144_4_k_cu_b0873948_274824cuda3std3__45__cpo5beginE - _ZN40_INTERNAL_0c203144_4_k_cu_b0873948_274824cuda3std6ranges3__45__cpo9iter_moveE)
_ZN40_INTERNAL_0c203144_4_k_cu_b0873948_274824cuda3std6ranges3__45__cpo9iter_moveE:
	.zero		1
	.type		_ZN40_INTERNAL_0c203144_4_k_cu_b0873948_274824cuda3std3__45__cpo5beginE,@object
	.size		_ZN40_INTERNAL_0c203144_4_k_cu_b0873948_274824cuda3std3__45__cpo5beginE,(_ZN40_INTERNAL_0c203144_4_k_cu_b0873948_274824cuda3std3__442_GLOBAL__N__0c203144_4_k_cu_b0873948_274826ignoreE - _ZN40_INTERNAL_0c203144_4_k_cu_b0873948_274824cuda3std3__45__cpo5beginE)
_ZN40_INTERNAL_0c203144_4_k_cu_b0873948_274824cuda3std3__45__cpo5beginE:
	.zero		1
	.type		_ZN40_INTERNAL_0c203144_4_k_cu_b0873948_274824cuda3std3__442_GLOBAL__N__0c203144_4_k_cu_b0873948_274826ignoreE,@object
	.size		_ZN40_INTERNAL_0c203144_4_k_cu_b0873948_274824cuda3std3__442_GLOBAL__N__0c203144_4_k_cu_b0873948_274826ignoreE,(_ZN40_INTERNAL_0c203144_4_k_cu_b0873948_274824cute7productE - _ZN40_INTERNAL_0c203144_4_k_cu_b0873948_274824cuda3std3__442_GLOBAL__N__0c203144_4_k_cu_b0873948_274826ignoreE)
_ZN40_INTERNAL_0c203144_4_k_cu_b0873948_274824cuda3std3__442_GLOBAL__N__0c203144_4_k_cu_b0873948_274826ignoreE:
	.zero		1
	.type		_ZN40_INTERNAL_0c203144_4_k_cu_b0873948_274824cute7productE,@object
	.size		_ZN40_INTERNAL_0c203144_4_k_cu_b0873948_274824cute7productE,(_ZN40_INTERNAL_0c203144_4_k_cu_b0873948_274824cuda3std3__45__cpo3endE - _ZN40_INTERNAL_0c203144_4_k_cu_b0873948_274824cute7productE)
_ZN40_INTERNAL_0c203144_4_k_cu_b0873948_274824cute7productE:
	.zero		1
	.type		_ZN40_INTERNAL_0c203144_4_k_cu_b0873948_274824cuda3std3__45__cpo3endE,@object
	.size		_ZN40_INTERNAL_0c203144_4_k_cu_b0873948_274824cuda3std3__45__cpo3endE,(_ZN40_INTERNAL_0c203144_4_k_cu_b0873948_274824cuda3std3__419piecewise_constructE - _ZN40_INTERNAL_0c203144_4_k_cu_b0873948_274824cuda3std3__45__cpo3endE)
_ZN40_INTERNAL_0c203144_4_k_cu_b0873948_274824cuda3std3__45__cpo3endE:
	.zero		1
	.type		_ZN40_INTERNAL_0c203144_4_k_cu_b0873948_274824cuda3std3__419piecewise_constructE,@object
	.size		_ZN40_INTERNAL_0c203144_4_k_cu_b0873948_274824cuda3std3__419piecewise_constructE,(_ZN40_INTERNAL_0c203144_4_k_cu_b0873948_274824cuda3std3__45__cpo4cendE - _ZN40_INTERNAL_0c203144_4_k_cu_b0873948_274824cuda3std3__419piecewise_constructE)
_ZN40_INTERNAL_0c203144_4_k_cu_b0873948_274824cuda3std3__419piecewise_constructE:
	.zero		1
	.type		_ZN40_INTERNAL_0c203144_4_k_cu_b0873948_274824cuda3std3__45__cpo4cendE,@object
	.size		_ZN40_INTERNAL_0c203144_4_k_cu_b0873948_274824cuda3std3__45__cpo4cendE,(_ZN40_INTERNAL_0c203144_4_k_cu_b0873948_274824cuda3std6ranges3__45__cpo4swapE - _ZN40_INTERNAL_0c203144_4_k_cu_b0873948_274824cuda3std3__45__cpo4cendE)
_ZN40_INTERNAL_0c203144_4_k_cu_b0873948_274824cuda3std3__45__cpo4cendE:
	.zero		1
	.type		_ZN40_INTERNAL_0c203144_4_k_cu_b0873948_274824cuda3std6ranges3__45__cpo4swapE,@object
	.size		_ZN40_INTERNAL_0c203144_4_k_cu_b0873948_274824cuda3std6ranges3__45__cpo4swapE,(.L_10 - _ZN40_INTERNAL_0c203144_4_k_cu_b0873948_274824cuda3std6ranges3__45__cpo4swapE)
_ZN40_INTERNAL_0c203144_4_k_cu_b0873948_274824cuda3std6ranges3__45__cpo4swapE:
	.zero		1
.L_10:


//--------------------- .nv.constant0._ZN7cutlass13device_kernelINS_4gemm6kernel13GemmUniversalIN4cute5tupleIJiiiiEEENS1_10collective13CollectiveMmaINS1_35MainloopSm100TmaUmmaWarpSpecializedILi8ELi2ELi4ENS5_IJNS4_1CILi2EEENSA_ILi1EEESC_EEEEENS5_IJNSA_ILi256EEENSA_ILi128EEESG_EEENS_12float_e4m3_tENS5_IJlSC_lEEESI_SJ_NS4_8TiledMMAINS4_8MMA_AtomIJNS4_10MMA_TraitsINS4_25SM100_MMA_F8F6F4_2x1SM_SSEJSI_SI_fSF_SG_NS4_17integral_constantINS4_4UMMA5MajorELSQ_0EEESR_NSO_INSP_7ScaleInELSS_0EEEST_EEEEEENS4_6LayoutINS5_IJSC_SC_SC_EEENS5_IJNSA_ILi0EEESY_SY_EEEEENS5_IJNS4_10UnderscoreES11_S11_EEEEENS4_18SM100_TMA_2SM_LOADENS4_14ComposedLayoutINS4_7SwizzleILi3ELi4ELi3EEENS4_18smem_ptr_flag_bitsILi8EEENSW_INS5_IJNSA_ILi8EEESG_EEENS5_IJSG_SC_EEEEEEEvNS4_8identityES14_S1E_vS1F_EENS_8epilogue10collective18CollectiveEpilogueINS1H_23Sm100TmaWarpSpecializedILi2ELi2ELi64ELb0ELb0EEEJNS5_IJSG_SG_SG_EEENS5_IJNSW_ISG_SC_EENSW_INSA_ILi64EEESC_EEEEESI_SJ_SI_SJ_NS1H_6fusion15FusionCallbacksIS1L_NS1R_17LinearCombinationISI_fSI_fLNS_15FloatRoundStyleE2EEES1M_S1Q_JEEENS4_5SM1004TMEM4LOAD26SM100_TMEM_LOAD_32dp32b64xENS4_13SM90_TMA_LOADENS15_INS16_ILi2ELi4ELi3EEES19_NSW_INS5_IJS1A_S1O_EEENS5_IJS1O_SC_EEEEEEENS4_39AutoVectorizingCopyWithAssumedAlignmentILi128EEENS4_14SM90_TMA_STOREES26_S28_S28_EEEvvEEEEvNT_6ParamsE --------------------------
	.section	.nv.constant0._ZN7cutlass13device_kernelINS_4gemm6kernel13GemmUniversalIN4cute5tupleIJiiiiEEENS1_10collective13CollectiveMmaINS1_35MainloopSm100TmaUmmaWarpSpecializedILi8ELi2ELi4ENS5_IJNS4_1CILi2EEENSA_ILi1EEESC_EEEEENS5_IJNSA_ILi256EEENSA_ILi128EEESG_EEENS_12float_e4m3_tENS5_IJlSC_lEEESI_SJ_NS4_8TiledMMAINS4_8MMA_AtomIJNS4_10MMA_TraitsINS4_25SM100_MMA_F8F6F4_2x1SM_SSEJSI_SI_fSF_SG_NS4_17integral_constantINS4_4UMMA5MajorELSQ_0EEESR_NSO_INSP_7ScaleInELSS_0EEEST_EEEEEENS4_6LayoutINS5_IJSC_SC_SC_EEENS5_IJNSA_ILi0EEESY_SY_EEEEENS5_IJNS4_10UnderscoreES11_S11_EEEEENS4_18SM100_TMA_2SM_LOADENS4_14ComposedLayoutINS4_7SwizzleILi3ELi4ELi3EEENS4_18smem_ptr_flag_bitsILi8EEENSW_INS5_IJNSA_ILi8EEESG_EEENS5_IJSG_SC_EEEEEEEvNS4_8identityES14_S1E_vS1F_EENS_8epilogue10collective18CollectiveEpilogueINS1H_23Sm100TmaWarpSpecializedILi2ELi2ELi64ELb0ELb0EEEJNS5_IJSG_SG_SG_EEENS5_IJNSW_ISG_SC_EENSW_INSA_ILi64EEESC_EEEEESI_SJ_SI_SJ_NS1H_6fusion15FusionCallbacksIS1L_NS1R_17LinearCombinationISI_fSI_fLNS_15FloatRoundStyleE2EEES1M_S1Q_JEEENS4_5SM1004TMEM4LOAD26SM100_TMEM_LOAD_32dp32b64xENS4_13SM90_TMA_LOADENS15_INS16_ILi2ELi4ELi3EEES19_NSW_INS5_IJS1A_S1O_EEENS5_IJS1O_SC_EEEEEEENS4_39AutoVectorizingCopyWithAssumedAlignmentILi128EEENS4_14SM90_TMA_STOREES26_S28_S28_EEEvvEEEEvNT_6ParamsE,"a",@progbits
	.sectionflags	@""
	.align	4
.nv.constant0._ZN7cutlass13device_kernelINS_4gemm6kernel13GemmUniversalIN4cute5tupleIJiiiiEEENS1_10collective13CollectiveMmaINS1_35MainloopSm100TmaUmmaWarpSpecializedILi8ELi2ELi4ENS5_IJNS4_1CILi2EEENSA_ILi1EEESC_EEEEENS5_IJNSA_ILi256EEENSA_ILi128EEESG_EEENS_12float_e4m3_tENS5_IJlSC_lEEESI_SJ_NS4_8TiledMMAINS4_8MMA_AtomIJNS4_10MMA_TraitsINS4_25SM100_MMA_F8F6F4_2x1SM_SSEJSI_SI_fSF_SG_NS4_17integral_constantINS4_4UMMA5MajorELSQ_0EEESR_NSO_INSP_7ScaleInELSS_0EEEST_EEEEEENS4_6LayoutINS5_IJSC_SC_SC_EEENS5_IJNSA_ILi0EEESY_SY_EEEEENS5_IJNS4_10UnderscoreES11_S11_EEEEENS4_18SM100_TMA_2SM_LOADENS4_14ComposedLayoutINS4_7SwizzleILi3ELi4ELi3EEENS4_18smem_ptr_flag_bitsILi8EEENSW_INS5_IJNSA_ILi8EEESG_EEENS5_IJSG_SC_EEEEEEEvNS4_8identityES14_S1E_vS1F_EENS_8epilogue10collective18CollectiveEpilogueINS1H_23Sm100TmaWarpSpecializedILi2ELi2ELi64ELb0ELb0EEEJNS5_IJSG_SG_SG_EEENS5_IJNSW_ISG_SC_EENSW_INSA_ILi64EEESC_EEEEESI_SJ_SI_SJ_NS1H_6fusion15FusionCallbacksIS1L_NS1R_17LinearCombinationISI_fSI_fLNS_15FloatRoundStyleE2EEES1M_S1Q_JEEENS4_5SM1004TMEM4LOAD26SM100_TMEM_LOAD_32dp32b64xENS4_13SM90_TMA_LOADENS15_INS16_ILi2ELi4ELi3EEES19_NSW_INS5_IJS1A_S1O_EEENS5_IJS1O_SC_EEEEEEENS4_39AutoVectorizingCopyWithAssumedAlignmentILi128EEENS4_14SM90_TMA_STOREES26_S28_S28_EEEvvEEEEvNT_6ParamsE:
	.zero		2944


//--------------------- SYMBOLS --------------------------

	.type		.nv.reservedSmem.offset0,@object
	.size		.nv.reservedSmem.offset0,0x4
	.type		.nv.reservedSmem.cap,@object
	.size		.nv.reservedSmem.cap,0x4
	.type		__assertfail,@function
